//
// Generated by NVIDIA NVVM Compiler
//
// Compiler Build ID: CL-36424714
// Cuda compilation tools, release 13.0, V13.0.88
// Based on NVVM 20.0.0
//

.version 9.0
.target sm_100
.address_size 64

	// .globl	_Z24k_step_relaxation_kernelPKiiPfPiS0_S0_PKfS2_S2_ii
.extern .shared .align 16 .b8 shared_frontier[];
.extern .shared .align 16 .b8 shared_pivot_dists[];
.extern .shared .align 16 .b8 shared_data[];

.visible .entry _Z24k_step_relaxation_kernelPKiiPfPiS0_S0_PKfS2_S2_ii(
	.param .u64 .ptr .align 1 _Z24k_step_relaxation_kernelPKiiPfPiS0_S0_PKfS2_S2_ii_param_0,
	.param .u32 _Z24k_step_relaxation_kernelPKiiPfPiS0_S0_PKfS2_S2_ii_param_1,
	.param .u64 .ptr .align 1 _Z24k_step_relaxation_kernelPKiiPfPiS0_S0_PKfS2_S2_ii_param_2,
	.param .u64 .ptr .align 1 _Z24k_step_relaxation_kernelPKiiPfPiS0_S0_PKfS2_S2_ii_param_3,
	.param .u64 .ptr .align 1 _Z24k_step_relaxation_kernelPKiiPfPiS0_S0_PKfS2_S2_ii_param_4,
	.param .u64 .ptr .align 1 _Z24k_step_relaxation_kernelPKiiPfPiS0_S0_PKfS2_S2_ii_param_5,
	.param .u64 .ptr .align 1 _Z24k_step_relaxation_kernelPKiiPfPiS0_S0_PKfS2_S2_ii_param_6,
	.param .u64 .ptr .align 1 _Z24k_step_relaxation_kernelPKiiPfPiS0_S0_PKfS2_S2_ii_param_7,
	.param .u64 .ptr .align 1 _Z24k_step_relaxation_kernelPKiiPfPiS0_S0_PKfS2_S2_ii_param_8,
	.param .u32 _Z24k_step_relaxation_kernelPKiiPfPiS0_S0_PKfS2_S2_ii_param_9,
	.param .u32 _Z24k_step_relaxation_kernelPKiiPfPiS0_S0_PKfS2_S2_ii_param_10
)
{
	.reg .pred 	%p<15>;
	.reg .b32 	%r<48>;
	.reg .b32 	%f<6>;
	.reg .b64 	%rd<31>;

	ld.param.u64 	%rd7, [_Z24k_step_relaxation_kernelPKiiPfPiS0_S0_PKfS2_S2_ii_param_0];
	ld.param.u32 	%r22, [_Z24k_step_relaxation_kernelPKiiPfPiS0_S0_PKfS2_S2_ii_param_1];
	ld.param.u64 	%rd8, [_Z24k_step_relaxation_kernelPKiiPfPiS0_S0_PKfS2_S2_ii_param_2];
	ld.param.u64 	%rd9, [_Z24k_step_relaxation_kernelPKiiPfPiS0_S0_PKfS2_S2_ii_param_3];
	ld.param.u64 	%rd11, [_Z24k_step_relaxation_kernelPKiiPfPiS0_S0_PKfS2_S2_ii_param_5];
	ld.param.u64 	%rd12, [_Z24k_step_relaxation_kernelPKiiPfPiS0_S0_PKfS2_S2_ii_param_6];
	ld.param.u64 	%rd13, [_Z24k_step_relaxation_kernelPKiiPfPiS0_S0_PKfS2_S2_ii_param_7];
	ld.param.u64 	%rd14, [_Z24k_step_relaxation_kernelPKiiPfPiS0_S0_PKfS2_S2_ii_param_8];
	ld.param.u32 	%r23, [_Z24k_step_relaxation_kernelPKiiPfPiS0_S0_PKfS2_S2_ii_param_9];
	ld.param.u32 	%r24, [_Z24k_step_relaxation_kernelPKiiPfPiS0_S0_PKfS2_S2_ii_param_10];
	mov.u32 	%r1, %tid.x;
	setp.ge.s32 	%p1, %r1, %r22;
	@%p1 bra 	$L__BB0_3;
	mov.u32 	%r2, %ntid.x;
	cvta.to.global.u64 	%rd1, %rd7;
	mov.u32 	%r27, shared_frontier;
	mov.u32 	%r43, %r1;
$L__BB0_2:
	mul.wide.s32 	%rd15, %r43, 4;
	add.s64 	%rd16, %rd1, %rd15;
	ld.global.nc.u32 	%r25, [%rd16];
	shl.b32 	%r26, %r43, 2;
	add.s32 	%r28, %r27, %r26;
	st.shared.u32 	[%r28], %r25;
	add.s32 	%r43, %r43, %r2;
	setp.lt.s32 	%p2, %r43, %r22;
	@%p2 bra 	$L__BB0_2;
$L__BB0_3:
	bar.sync 	0;
	setp.lt.s32 	%p3, %r23, 1;
	@%p3 bra 	$L__BB0_19;
	mov.u32 	%r30, %ntid.x;
	mov.u32 	%r31, %ctaid.x;
	mad.lo.s32 	%r5, %r31, %r30, %r1;
	add.s32 	%r6, %r23, -1;
	mov.u32 	%r32, %nctaid.x;
	mul.lo.s32 	%r7, %r30, %r32;
	cvta.to.global.u64 	%rd2, %rd8;
	cvta.to.global.u64 	%rd3, %rd9;
	cvta.to.global.u64 	%rd4, %rd14;
	cvta.to.global.u64 	%rd5, %rd13;
	mov.b32 	%r44, 0;
$L__BB0_5:
	setp.ge.s32 	%p4, %r5, %r22;
	@%p4 bra 	$L__BB0_18;
	mov.u32 	%r45, %r5;
$L__BB0_7:
	shl.b32 	%r33, %r45, 2;
	mov.u32 	%r34, shared_frontier;
	add.s32 	%r35, %r34, %r33;
	ld.shared.u32 	%r10, [%r35];
	mul.wide.s32 	%rd18, %r10, 4;
	add.s64 	%rd17, %rd8, %rd18;
	// begin inline asm
	ld.global.nc.f32 %f4, [%rd17];
	// end inline asm
	setp.eq.f32 	%p5, %f4, 0f7F800000;
	@%p5 bra 	$L__BB0_17;
	ld.param.u64 	%rd30, [_Z24k_step_relaxation_kernelPKiiPfPiS0_S0_PKfS2_S2_ii_param_4];
	add.s64 	%rd19, %rd30, %rd18;
	// begin inline asm
	ld.global.nc.s32 %r36, [%rd19];
	// end inline asm
	add.s64 	%rd20, %rd19, 4;
	// begin inline asm
	ld.global.nc.s32 %r37, [%rd20];
	// end inline asm
	mov.u32 	%r38, %tid.x;
	and.b32  	%r39, %r38, 31;
	add.s32 	%r46, %r36, %r39;
	setp.ge.s32 	%p6, %r46, %r37;
	@%p6 bra 	$L__BB0_17;
$L__BB0_9:
	mul.wide.s32 	%rd24, %r46, 4;
	add.s64 	%rd22, %rd11, %rd24;
	// begin inline asm
	ld.global.nc.s32 %r40, [%rd22];
	// end inline asm
	add.s64 	%rd23, %rd12, %rd24;
	// begin inline asm
	ld.global.nc.f32 %f5, [%rd23];
	// end inline asm
	add.f32 	%f2, %f4, %f5;
	mul.wide.s32 	%rd25, %r40, 4;
	add.s64 	%rd6, %rd2, %rd25;
	ld.global.u32 	%r47, [%rd6];
$L__BB0_10:
	mov.b32 	%f3, %r47;
	setp.ge.f32 	%p7, %f2, %f3;
	@%p7 bra 	$L__BB0_12;
	mov.b32 	%r41, %f2;
	atom.relaxed.global.cas.b32 	%r17, [%rd6], %r47, %r41;
	setp.ne.s32 	%p8, %r47, %r17;
	mov.u32 	%r47, %r17;
	@%p8 bra 	$L__BB0_10;
$L__BB0_12:
	setp.geu.f32 	%p9, %f2, %f3;
	@%p9 bra 	$L__BB0_16;
	setp.ne.s32 	%p10, %r44, %r6;
	mul.wide.s32 	%rd26, %r40, 4;
	add.s64 	%rd27, %rd3, %rd26;
	atom.global.add.u32 	%r42, [%rd27], 1;
	@%p10 bra 	$L__BB0_16;
	atom.global.add.u32 	%r18, [%rd4], 1;
	setp.ge.s32 	%p11, %r18, %r24;
	@%p11 bra 	$L__BB0_16;
	mul.wide.s32 	%rd28, %r18, 4;
	add.s64 	%rd29, %rd5, %rd28;
	st.global.u32 	[%rd29], %r40;
$L__BB0_16:
	add.s32 	%r46, %r46, 32;
	setp.lt.s32 	%p12, %r46, %r37;
	@%p12 bra 	$L__BB0_9;
$L__BB0_17:
	add.s32 	%r45, %r45, %r7;
	setp.lt.s32 	%p13, %r45, %r22;
	@%p13 bra 	$L__BB0_7;
$L__BB0_18:
	bar.sync 	0;
	add.s32 	%r44, %r44, 1;
	setp.ne.s32 	%p14, %r44, %r23;
	@%p14 bra 	$L__BB0_5;
$L__BB0_19:
	ret;

}
	// .globl	_Z20detect_pivots_kernelPKiPKfPiS3_iii
.visible .entry _Z20detect_pivots_kernelPKiPKfPiS3_iii(
	.param .u64 .ptr .align 1 _Z20detect_pivots_kernelPKiPKfPiS3_iii_param_0,
	.param .u64 .ptr .align 1 _Z20detect_pivots_kernelPKiPKfPiS3_iii_param_1,
	.param .u64 .ptr .align 1 _Z20detect_pivots_kernelPKiPKfPiS3_iii_param_2,
	.param .u64 .ptr .align 1 _Z20detect_pivots_kernelPKiPKfPiS3_iii_param_3,
	.param .u32 _Z20detect_pivots_kernelPKiPKfPiS3_iii_param_4,
	.param .u32 _Z20detect_pivots_kernelPKiPKfPiS3_iii_param_5,
	.param .u32 _Z20detect_pivots_kernelPKiPKfPiS3_iii_param_6
)
{
	.reg .pred 	%p<7>;
	.reg .b32 	%r<15>;
	.reg .b32 	%f<2>;
	.reg .b64 	%rd<12>;

	ld.param.u64 	%rd3, [_Z20detect_pivots_kernelPKiPKfPiS3_iii_param_0];
	ld.param.u64 	%rd4, [_Z20detect_pivots_kernelPKiPKfPiS3_iii_param_1];
	ld.param.u64 	%rd5, [_Z20detect_pivots_kernelPKiPKfPiS3_iii_param_2];
	ld.param.u64 	%rd6, [_Z20detect_pivots_kernelPKiPKfPiS3_iii_param_3];
	ld.param.u32 	%r7, [_Z20detect_pivots_kernelPKiPKfPiS3_iii_param_4];
	ld.param.u32 	%r8, [_Z20detect_pivots_kernelPKiPKfPiS3_iii_param_5];
	ld.param.u32 	%r9, [_Z20detect_pivots_kernelPKiPKfPiS3_iii_param_6];
	mov.u32 	%r10, %ctaid.x;
	mov.u32 	%r1, %ntid.x;
	mov.u32 	%r11, %tid.x;
	mad.lo.s32 	%r14, %r10, %r1, %r11;
	setp.ge.s32 	%p1, %r14, %r8;
	@%p1 bra 	$L__BB1_6;
	mov.u32 	%r12, %nctaid.x;
	mul.lo.s32 	%r3, %r1, %r12;
	cvta.to.global.u64 	%rd1, %rd6;
	cvta.to.global.u64 	%rd2, %rd5;
$L__BB1_2:
	mul.wide.s32 	%rd9, %r14, 4;
	add.s64 	%rd7, %rd3, %rd9;
	// begin inline asm
	ld.global.nc.s32 %r13, [%rd7];
	// end inline asm
	add.s64 	%rd8, %rd4, %rd9;
	// begin inline asm
	ld.global.nc.f32 %f1, [%rd8];
	// end inline asm
	setp.lt.s32 	%p2, %r13, %r7;
	setp.equ.f32 	%p3, %f1, 0f7F800000;
	or.pred  	%p4, %p2, %p3;
	@%p4 bra 	$L__BB1_5;
	atom.global.add.u32 	%r5, [%rd1], 1;
	setp.ge.s32 	%p5, %r5, %r9;
	@%p5 bra 	$L__BB1_5;
	mul.wide.s32 	%rd10, %r5, 4;
	add.s64 	%rd11, %rd2, %rd10;
	st.global.u32 	[%rd11], %r14;
$L__BB1_5:
	add.s32 	%r14, %r14, %r3;
	setp.lt.s32 	%p6, %r14, %r8;
	@%p6 bra 	$L__BB1_2;
$L__BB1_6:
	ret;

}
	// .globl	_Z23bounded_dijkstra_kernelPKiiPfPiS0_S0_PKffS2_S2_Pyi
.visible .entry _Z23bounded_dijkstra_kernelPKiiPfPiS0_S0_PKffS2_S2_Pyi(
	.param .u64 .ptr .align 1 _Z23bounded_dijkstra_kernelPKiiPfPiS0_S0_PKffS2_S2_Pyi_param_0,
	.param .u32 _Z23bounded_dijkstra_kernelPKiiPfPiS0_S0_PKffS2_S2_Pyi_param_1,
	.param .u64 .ptr .align 1 _Z23bounded_dijkstra_kernelPKiiPfPiS0_S0_PKffS2_S2_Pyi_param_2,
	.param .u64 .ptr .align 1 _Z23bounded_dijkstra_kernelPKiiPfPiS0_S0_PKffS2_S2_Pyi_param_3,
	.param .u64 .ptr .align 1 _Z23bounded_dijkstra_kernelPKiiPfPiS0_S0_PKffS2_S2_Pyi_param_4,
	.param .u64 .ptr .align 1 _Z23bounded_dijkstra_kernelPKiiPfPiS0_S0_PKffS2_S2_Pyi_param_5,
	.param .u64 .ptr .align 1 _Z23bounded_dijkstra_kernelPKiiPfPiS0_S0_PKffS2_S2_Pyi_param_6,
	.param .f32 _Z23bounded_dijkstra_kernelPKiiPfPiS0_S0_PKffS2_S2_Pyi_param_7,
	.param .u64 .ptr .align 1 _Z23bounded_dijkstra_kernelPKiiPfPiS0_S0_PKffS2_S2_Pyi_param_8,
	.param .u64 .ptr .align 1 _Z23bounded_dijkstra_kernelPKiiPfPiS0_S0_PKffS2_S2_Pyi_param_9,
	.param .u64 .ptr .align 1 _Z23bounded_dijkstra_kernelPKiiPfPiS0_S0_PKffS2_S2_Pyi_param_10,
	.param .u32 _Z23bounded_dijkstra_kernelPKiiPfPiS0_S0_PKffS2_S2_Pyi_param_11
)
{
	.reg .pred 	%p<18>;
	.reg .b32 	%r<41>;
	.reg .b32 	%f<32>;
	.reg .b64 	%rd<40>;

	ld.param.u32 	%r20, [_Z23bounded_dijkstra_kernelPKiiPfPiS0_S0_PKffS2_S2_Pyi_param_1];
	ld.param.u64 	%rd8, [_Z23bounded_dijkstra_kernelPKiiPfPiS0_S0_PKffS2_S2_Pyi_param_2];
	ld.param.u64 	%rd13, [_Z23bounded_dijkstra_kernelPKiiPfPiS0_S0_PKffS2_S2_Pyi_param_3];
	ld.param.u64 	%rd10, [_Z23bounded_dijkstra_kernelPKiiPfPiS0_S0_PKffS2_S2_Pyi_param_5];
	ld.param.u64 	%rd11, [_Z23bounded_dijkstra_kernelPKiiPfPiS0_S0_PKffS2_S2_Pyi_param_6];
	ld.param.f32 	%f4, [_Z23bounded_dijkstra_kernelPKiiPfPiS0_S0_PKffS2_S2_Pyi_param_7];
	ld.param.u64 	%rd14, [_Z23bounded_dijkstra_kernelPKiiPfPiS0_S0_PKffS2_S2_Pyi_param_8];
	ld.param.u64 	%rd15, [_Z23bounded_dijkstra_kernelPKiiPfPiS0_S0_PKffS2_S2_Pyi_param_9];
	cvta.to.global.u64 	%rd1, %rd15;
	cvta.to.global.u64 	%rd2, %rd14;
	cvta.to.global.u64 	%rd3, %rd13;
	cvta.to.global.u64 	%rd4, %rd8;
	mov.u32 	%r22, %ctaid.x;
	mov.u32 	%r1, %ntid.x;
	mov.u32 	%r23, %tid.x;
	mad.lo.s32 	%r2, %r22, %r1, %r23;
	setp.ge.s32 	%p1, %r2, %r20;
	@%p1 bra 	$L__BB2_2;
	ld.param.u64 	%rd37, [_Z23bounded_dijkstra_kernelPKiiPfPiS0_S0_PKffS2_S2_Pyi_param_0];
	cvta.to.global.u64 	%rd16, %rd37;
	mul.wide.s32 	%rd17, %r2, 4;
	add.s64 	%rd18, %rd16, %rd17;
	ld.global.nc.u32 	%r24, [%rd18];
	mul.wide.s32 	%rd19, %r24, 4;
	add.s64 	%rd20, %rd4, %rd19;
	mov.b32 	%r25, 0;
	st.global.u32 	[%rd20], %r25;
	add.s64 	%rd21, %rd3, %rd19;
	st.global.u32 	[%rd21], %r24;
	add.s64 	%rd22, %rd2, %rd17;
	st.global.u32 	[%rd22], %r24;
$L__BB2_2:
	setp.ne.s32 	%p2, %r2, 0;
	@%p2 bra 	$L__BB2_4;
	st.global.u32 	[%rd1], %r20;
$L__BB2_4:
	ld.param.u32 	%r36, [_Z23bounded_dijkstra_kernelPKiiPfPiS0_S0_PKffS2_S2_Pyi_param_11];
	bar.sync 	0;
	cvt.rn.f32.s32 	%f5, %r36;
	setp.lt.s32 	%p3, %r36, 1;
	mul.f32 	%f6, %f5, 0f4B000000;
	selp.f32 	%f7, %f6, %f5, %p3;
	selp.f32 	%f8, 0fC1B80000, 0f00000000, %p3;
	mov.b32 	%r26, %f7;
	add.s32 	%r27, %r26, -1060439283;
	and.b32  	%r28, %r27, -8388608;
	sub.s32 	%r29, %r26, %r28;
	mov.b32 	%f9, %r29;
	cvt.rn.f32.s32 	%f10, %r28;
	fma.rn.f32 	%f11, %f10, 0f34000000, %f8;
	add.f32 	%f12, %f9, 0fBF800000;
	fma.rn.f32 	%f13, %f12, 0f3DC6B27F, 0fBE2C7F30;
	fma.rn.f32 	%f14, %f13, %f12, 0f3E2FCF2A;
	fma.rn.f32 	%f15, %f14, %f12, 0fBE374E43;
	fma.rn.f32 	%f16, %f15, %f12, 0f3E520BF4;
	fma.rn.f32 	%f17, %f16, %f12, 0fBE763C8B;
	fma.rn.f32 	%f18, %f17, %f12, 0f3E93BF99;
	fma.rn.f32 	%f19, %f18, %f12, 0fBEB8AA49;
	fma.rn.f32 	%f20, %f19, %f12, 0f3EF6384A;
	fma.rn.f32 	%f21, %f20, %f12, 0fBF38AA3B;
	mul.f32 	%f22, %f12, %f21;
	mul.f32 	%f23, %f12, %f22;
	fma.rn.f32 	%f24, %f12, 0f3FB8AA3B, %f23;
	add.f32 	%f25, %f11, %f24;
	setp.gt.u32 	%p4, %r26, 2139095039;
	fma.rn.f32 	%f26, %f7, 0f7F800000, 0f7F800000;
	selp.f32 	%f27, %f26, %f25, %p4;
	setp.eq.f32 	%p5, %f7, 0f00000000;
	add.f32 	%f28, %f27, %f27;
	selp.f32 	%f29, 0fFF800000, %f28, %p5;
	cvt.rzi.s32.f32 	%r3, %f29;
	setp.lt.s32 	%p6, %r3, 1;
	@%p6 bra 	$L__BB2_20;
	ld.global.u32 	%r4, [%rd1];
	setp.eq.s32 	%p7, %r4, 0;
	@%p7 bra 	$L__BB2_20;
	ld.param.u64 	%rd39, [_Z23bounded_dijkstra_kernelPKiiPfPiS0_S0_PKffS2_S2_Pyi_param_10];
	cvta.to.global.u64 	%rd5, %rd39;
	min.s32 	%r5, %r3, 32;
	mov.u32 	%r31, %nctaid.x;
	mul.lo.s32 	%r6, %r1, %r31;
	mov.b32 	%r37, 0;
$L__BB2_7:
	setp.ge.s32 	%p8, %r2, %r4;
	@%p8 bra 	$L__BB2_19;
	mov.u32 	%r38, %r2;
$L__BB2_9:
	mul.wide.s32 	%rd24, %r38, 4;
	add.s64 	%rd25, %rd2, %rd24;
	ld.global.u32 	%r9, [%rd25];
	mul.wide.s32 	%rd26, %r9, 4;
	add.s64 	%rd23, %rd8, %rd26;
	// begin inline asm
	ld.global.nc.f32 %f30, [%rd23];
	// end inline asm
	setp.ge.f32 	%p9, %f30, %f4;
	@%p9 bra 	$L__BB2_18;
	ld.param.u64 	%rd38, [_Z23bounded_dijkstra_kernelPKiiPfPiS0_S0_PKffS2_S2_Pyi_param_4];
	add.s64 	%rd27, %rd38, %rd26;
	// begin inline asm
	ld.global.nc.s32 %r39, [%rd27];
	// end inline asm
	add.s64 	%rd28, %rd27, 4;
	// begin inline asm
	ld.global.nc.s32 %r33, [%rd28];
	// end inline asm
	setp.ge.s32 	%p10, %r39, %r33;
	@%p10 bra 	$L__BB2_18;
$L__BB2_11:
	mul.wide.s32 	%rd32, %r39, 4;
	add.s64 	%rd30, %rd10, %rd32;
	// begin inline asm
	ld.global.nc.s32 %r34, [%rd30];
	// end inline asm
	add.s64 	%rd31, %rd11, %rd32;
	// begin inline asm
	ld.global.nc.f32 %f31, [%rd31];
	// end inline asm
	add.f32 	%f2, %f30, %f31;
	setp.geu.f32 	%p11, %f2, %f4;
	@%p11 bra 	$L__BB2_17;
	mul.wide.s32 	%rd33, %r34, 4;
	add.s64 	%rd6, %rd4, %rd33;
	ld.global.u32 	%r40, [%rd6];
$L__BB2_13:
	mov.b32 	%f3, %r40;
	setp.ge.f32 	%p12, %f2, %f3;
	@%p12 bra 	$L__BB2_15;
	mov.b32 	%r35, %f2;
	atom.relaxed.global.cas.b32 	%r16, [%rd6], %r40, %r35;
	setp.ne.s32 	%p13, %r40, %r16;
	mov.u32 	%r40, %r16;
	@%p13 bra 	$L__BB2_13;
$L__BB2_15:
	setp.geu.f32 	%p14, %f2, %f3;
	@%p14 bra 	$L__BB2_17;
	mul.wide.s32 	%rd34, %r34, 4;
	add.s64 	%rd35, %rd3, %rd34;
	st.global.u32 	[%rd35], %r9;
	atom.global.add.u64 	%rd36, [%rd5], 1;
$L__BB2_17:
	add.s32 	%r39, %r39, 1;
	setp.ne.s32 	%p15, %r39, %r33;
	@%p15 bra 	$L__BB2_11;
$L__BB2_18:
	add.s32 	%r38, %r38, %r6;
	setp.lt.s32 	%p16, %r38, %r4;
	@%p16 bra 	$L__BB2_9;
$L__BB2_19:
	bar.sync 	0;
	add.s32 	%r37, %r37, 1;
	setp.ne.s32 	%p17, %r37, %r5;
	@%p17 bra 	$L__BB2_7;
$L__BB2_20:
	ret;

}
	// .globl	_Z25partition_frontier_kernelPKiiS0_iPKfPiS3_i
.visible .entry _Z25partition_frontier_kernelPKiiS0_iPKfPiS3_i(
	.param .u64 .ptr .align 1 _Z25partition_frontier_kernelPKiiS0_iPKfPiS3_i_param_0,
	.param .u32 _Z25partition_frontier_kernelPKiiS0_iPKfPiS3_i_param_1,
	.param .u64 .ptr .align 1 _Z25partition_frontier_kernelPKiiS0_iPKfPiS3_i_param_2,
	.param .u32 _Z25partition_frontier_kernelPKiiS0_iPKfPiS3_i_param_3,
	.param .u64 .ptr .align 1 _Z25partition_frontier_kernelPKiiS0_iPKfPiS3_i_param_4,
	.param .u64 .ptr .align 1 _Z25partition_frontier_kernelPKiiS0_iPKfPiS3_i_param_5,
	.param .u64 .ptr .align 1 _Z25partition_frontier_kernelPKiiS0_iPKfPiS3_i_param_6,
	.param .u32 _Z25partition_frontier_kernelPKiiS0_iPKfPiS3_i_param_7
)
{
	.reg .pred 	%p<28>;
	.reg .b32 	%r<120>;
	.reg .b32 	%f<87>;
	.reg .b64 	%rd<22>;

	ld.param.u64 	%rd2, [_Z25partition_frontier_kernelPKiiS0_iPKfPiS3_i_param_0];
	ld.param.u32 	%r56, [_Z25partition_frontier_kernelPKiiS0_iPKfPiS3_i_param_1];
	ld.param.u64 	%rd3, [_Z25partition_frontier_kernelPKiiS0_iPKfPiS3_i_param_2];
	ld.param.u32 	%r57, [_Z25partition_frontier_kernelPKiiS0_iPKfPiS3_i_param_3];
	ld.param.u64 	%rd4, [_Z25partition_frontier_kernelPKiiS0_iPKfPiS3_i_param_4];
	ld.param.u64 	%rd5, [_Z25partition_frontier_kernelPKiiS0_iPKfPiS3_i_param_5];
	ld.param.u64 	%rd6, [_Z25partition_frontier_kernelPKiiS0_iPKfPiS3_i_param_6];
	ld.param.u32 	%r58, [_Z25partition_frontier_kernelPKiiS0_iPKfPiS3_i_param_7];
	mov.u32 	%r59, %ctaid.x;
	mov.u32 	%r1, %ntid.x;
	mov.u32 	%r93, %tid.x;
	mad.lo.s32 	%r3, %r59, %r1, %r93;
	setp.ge.s32 	%p1, %r93, %r57;
	@%p1 bra 	$L__BB3_3;
	cvta.to.global.u64 	%rd1, %rd3;
$L__BB3_2:
	mul.wide.s32 	%rd8, %r93, 4;
	add.s64 	%rd9, %rd1, %rd8;
	ld.global.nc.u32 	%r60, [%rd9];
	mul.wide.s32 	%rd10, %r60, 4;
	add.s64 	%rd7, %rd4, %rd10;
	// begin inline asm
	ld.global.nc.f32 %f34, [%rd7];
	// end inline asm
	shl.b32 	%r61, %r93, 2;
	mov.u32 	%r62, shared_pivot_dists;
	add.s32 	%r63, %r62, %r61;
	st.shared.f32 	[%r63], %f34;
	add.s32 	%r93, %r93, %r1;
	setp.lt.s32 	%p2, %r93, %r57;
	@%p2 bra 	$L__BB3_2;
$L__BB3_3:
	bar.sync 	0;
	setp.ge.s32 	%p3, %r3, %r56;
	@%p3 bra 	$L__BB3_46;
	cvta.to.global.u64 	%rd12, %rd2;
	mul.wide.s32 	%rd13, %r3, 4;
	add.s64 	%rd14, %rd12, %rd13;
	ld.global.nc.u32 	%r65, [%rd14];
	mul.wide.s32 	%rd15, %r65, 4;
	add.s64 	%rd11, %rd4, %rd15;
	// begin inline asm
	ld.global.nc.f32 %f35, [%rd11];
	// end inline asm
	setp.lt.s32 	%p4, %r57, 1;
	mov.b32 	%r96, 0;
	@%p4 bra 	$L__BB3_45;
	and.b32  	%r6, %r57, 7;
	setp.lt.u32 	%p5, %r57, 8;
	mov.f32 	%f70, 0f7F800000;
	mov.b32 	%r112, 0;
	mov.u32 	%r96, %r112;
	@%p5 bra 	$L__BB3_24;
	and.b32  	%r112, %r57, 2147483640;
	mov.f32 	%f70, 0f7F800000;
	mov.b32 	%r94, 0;
	mov.u32 	%r70, shared_pivot_dists;
	mov.u32 	%r96, %r94;
$L__BB3_7:
	.pragma "nounroll";
	shl.b32 	%r69, %r94, 2;
	add.s32 	%r10, %r70, %r69;
	ld.shared.f32 	%f38, [%r10];
	sub.f32 	%f39, %f35, %f38;
	abs.f32 	%f3, %f39;
	setp.geu.f32 	%p6, %f3, %f70;
	@%p6 bra 	$L__BB3_9;
	rem.s32 	%r96, %r94, %r58;
	mov.f32 	%f70, %f3;
$L__BB3_9:
	ld.shared.f32 	%f40, [%r10+4];
	sub.f32 	%f41, %f35, %f40;
	abs.f32 	%f5, %f41;
	setp.geu.f32 	%p7, %f5, %f70;
	@%p7 bra 	$L__BB3_11;
	add.s32 	%r71, %r94, 1;
	rem.s32 	%r96, %r71, %r58;
	mov.f32 	%f70, %f5;
$L__BB3_11:
	ld.shared.f32 	%f42, [%r10+8];
	sub.f32 	%f43, %f35, %f42;
	abs.f32 	%f7, %f43;
	setp.geu.f32 	%p8, %f7, %f70;
	@%p8 bra 	$L__BB3_13;
	add.s32 	%r72, %r94, 2;
	rem.s32 	%r96, %r72, %r58;
	mov.f32 	%f70, %f7;
$L__BB3_13:
	ld.shared.f32 	%f44, [%r10+12];
	sub.f32 	%f45, %f35, %f44;
	abs.f32 	%f9, %f45;
	setp.geu.f32 	%p9, %f9, %f70;
	@%p9 bra 	$L__BB3_15;
	add.s32 	%r73, %r94, 3;
	rem.s32 	%r96, %r73, %r58;
	mov.f32 	%f70, %f9;
$L__BB3_15:
	ld.shared.f32 	%f46, [%r10+16];
	sub.f32 	%f47, %f35, %f46;
	abs.f32 	%f11, %f47;
	setp.geu.f32 	%p10, %f11, %f70;
	@%p10 bra 	$L__BB3_17;
	add.s32 	%r74, %r94, 4;
	rem.s32 	%r96, %r74, %r58;
	mov.f32 	%f70, %f11;
$L__BB3_17:
	ld.shared.f32 	%f48, [%r10+20];
	sub.f32 	%f49, %f35, %f48;
	abs.f32 	%f13, %f49;
	setp.geu.f32 	%p11, %f13, %f70;
	@%p11 bra 	$L__BB3_19;
	add.s32 	%r75, %r94, 5;
	rem.s32 	%r96, %r75, %r58;
	mov.f32 	%f70, %f13;
$L__BB3_19:
	ld.shared.f32 	%f50, [%r10+24];
	sub.f32 	%f51, %f35, %f50;
	abs.f32 	%f15, %f51;
	setp.geu.f32 	%p12, %f15, %f70;
	@%p12 bra 	$L__BB3_21;
	add.s32 	%r76, %r94, 6;
	rem.s32 	%r96, %r76, %r58;
	mov.f32 	%f70, %f15;
$L__BB3_21:
	ld.shared.f32 	%f52, [%r10+28];
	sub.f32 	%f53, %f35, %f52;
	abs.f32 	%f17, %f53;
	setp.geu.f32 	%p13, %f17, %f70;
	@%p13 bra 	$L__BB3_23;
	add.s32 	%r77, %r94, 7;
	rem.s32 	%r96, %r77, %r58;
	mov.f32 	%f70, %f17;
$L__BB3_23:
	add.s32 	%r94, %r94, 8;
	setp.ne.s32 	%p14, %r94, %r112;
	@%p14 bra 	$L__BB3_7;
$L__BB3_24:
	setp.eq.s32 	%p15, %r6, 0;
	@%p15 bra 	$L__BB3_45;
	and.b32  	%r31, %r57, 3;
	setp.lt.u32 	%p16, %r6, 4;
	@%p16 bra 	$L__BB3_35;
	shl.b32 	%r79, %r112, 2;
	mov.u32 	%r80, shared_pivot_dists;
	add.s32 	%r32, %r80, %r79;
	ld.shared.f32 	%f54, [%r32];
	sub.f32 	%f55, %f35, %f54;
	abs.f32 	%f20, %f55;
	setp.geu.f32 	%p17, %f20, %f70;
	@%p17 bra 	$L__BB3_28;
	rem.s32 	%r96, %r112, %r58;
	mov.f32 	%f70, %f20;
$L__BB3_28:
	ld.shared.f32 	%f56, [%r32+4];
	sub.f32 	%f57, %f35, %f56;
	abs.f32 	%f22, %f57;
	setp.geu.f32 	%p18, %f22, %f70;
	@%p18 bra 	$L__BB3_30;
	add.s32 	%r81, %r112, 1;
	rem.s32 	%r96, %r81, %r58;
	mov.f32 	%f70, %f22;
$L__BB3_30:
	ld.shared.f32 	%f58, [%r32+8];
	sub.f32 	%f59, %f35, %f58;
	abs.f32 	%f24, %f59;
	setp.geu.f32 	%p19, %f24, %f70;
	@%p19 bra 	$L__BB3_32;
	add.s32 	%r82, %r112, 2;
	rem.s32 	%r96, %r82, %r58;
	mov.f32 	%f70, %f24;
$L__BB3_32:
	ld.shared.f32 	%f60, [%r32+12];
	sub.f32 	%f61, %f35, %f60;
	abs.f32 	%f26, %f61;
	setp.geu.f32 	%p20, %f26, %f70;
	@%p20 bra 	$L__BB3_34;
	add.s32 	%r83, %r112, 3;
	rem.s32 	%r96, %r83, %r58;
	mov.f32 	%f70, %f26;
$L__BB3_34:
	add.s32 	%r112, %r112, 4;
$L__BB3_35:
	setp.eq.s32 	%p21, %r31, 0;
	@%p21 bra 	$L__BB3_45;
	setp.eq.s32 	%p22, %r31, 1;
	@%p22 bra 	$L__BB3_42;
	shl.b32 	%r85, %r112, 2;
	mov.u32 	%r86, shared_pivot_dists;
	add.s32 	%r45, %r86, %r85;
	ld.shared.f32 	%f62, [%r45];
	sub.f32 	%f63, %f35, %f62;
	abs.f32 	%f29, %f63;
	setp.geu.f32 	%p23, %f29, %f70;
	@%p23 bra 	$L__BB3_39;
	rem.s32 	%r96, %r112, %r58;
	mov.f32 	%f70, %f29;
$L__BB3_39:
	ld.shared.f32 	%f64, [%r45+4];
	sub.f32 	%f65, %f35, %f64;
	abs.f32 	%f31, %f65;
	setp.geu.f32 	%p24, %f31, %f70;
	@%p24 bra 	$L__BB3_41;
	add.s32 	%r87, %r112, 1;
	rem.s32 	%r96, %r87, %r58;
	mov.f32 	%f70, %f31;
$L__BB3_41:
	add.s32 	%r112, %r112, 2;
$L__BB3_42:
	and.b32  	%r88, %r57, 1;
	setp.eq.b32 	%p25, %r88, 1;
	not.pred 	%p26, %p25;
	@%p26 bra 	$L__BB3_45;
	shl.b32 	%r89, %r112, 2;
	mov.u32 	%r90, shared_pivot_dists;
	add.s32 	%r91, %r90, %r89;
	ld.shared.f32 	%f66, [%r91];
	sub.f32 	%f67, %f35, %f66;
	abs.f32 	%f68, %f67;
	setp.geu.f32 	%p27, %f68, %f70;
	@%p27 bra 	$L__BB3_45;
	rem.s32 	%r96, %r112, %r58;
$L__BB3_45:
	cvta.to.global.u64 	%rd16, %rd5;
	add.s64 	%rd18, %rd16, %rd13;
	st.global.u32 	[%rd18], %r96;
	cvta.to.global.u64 	%rd19, %rd6;
	mul.wide.s32 	%rd20, %r96, 4;
	add.s64 	%rd21, %rd19, %rd20;
	atom.global.add.u32 	%r92, [%rd21], 1;
$L__BB3_46:
	ret;

}
	// .globl	_Z30compact_frontier_atomic_kernelPKiPiS1_i
.visible .entry _Z30compact_frontier_atomic_kernelPKiPiS1_i(
	.param .u64 .ptr .align 1 _Z30compact_frontier_atomic_kernelPKiPiS1_i_param_0,
	.param .u64 .ptr .align 1 _Z30compact_frontier_atomic_kernelPKiPiS1_i_param_1,
	.param .u64 .ptr .align 1 _Z30compact_frontier_atomic_kernelPKiPiS1_i_param_2,
	.param .u32 _Z30compact_frontier_atomic_kernelPKiPiS1_i_param_3
)
{
	.reg .pred 	%p<4>;
	.reg .b32 	%r<13>;
	.reg .b64 	%rd<10>;

	ld.param.u64 	%rd3, [_Z30compact_frontier_atomic_kernelPKiPiS1_i_param_0];
	ld.param.u64 	%rd4, [_Z30compact_frontier_atomic_kernelPKiPiS1_i_param_1];
	ld.param.u64 	%rd5, [_Z30compact_frontier_atomic_kernelPKiPiS1_i_param_2];
	ld.param.u32 	%r6, [_Z30compact_frontier_atomic_kernelPKiPiS1_i_param_3];
	mov.u32 	%r7, %ctaid.x;
	mov.u32 	%r1, %ntid.x;
	mov.u32 	%r8, %tid.x;
	mad.lo.s32 	%r12, %r7, %r1, %r8;
	setp.ge.s32 	%p1, %r12, %r6;
	@%p1 bra 	$L__BB4_5;
	mov.u32 	%r9, %nctaid.x;
	mul.lo.s32 	%r3, %r1, %r9;
	cvta.to.global.u64 	%rd1, %rd5;
	cvta.to.global.u64 	%rd2, %rd4;
$L__BB4_2:
	mul.wide.s32 	%rd7, %r12, 4;
	add.s64 	%rd6, %rd3, %rd7;
	// begin inline asm
	ld.global.nc.s32 %r10, [%rd6];
	// end inline asm
	setp.eq.s32 	%p2, %r10, 0;
	@%p2 bra 	$L__BB4_4;
	atom.global.add.u32 	%r11, [%rd1], 1;
	mul.wide.s32 	%rd8, %r11, 4;
	add.s64 	%rd9, %rd2, %rd8;
	st.global.u32 	[%rd9], %r12;
$L__BB4_4:
	add.s32 	%r12, %r12, %r3;
	setp.lt.s32 	%p3, %r12, %r6;
	@%p3 bra 	$L__BB4_2;
$L__BB4_5:
	ret;

}
	// .globl	_Z28compact_frontier_scan_kernelPKiPiS1_S1_i
.visible .entry _Z28compact_frontier_scan_kernelPKiPiS1_S1_i(
	.param .u64 .ptr .align 1 _Z28compact_frontier_scan_kernelPKiPiS1_S1_i_param_0,
	.param .u64 .ptr .align 1 _Z28compact_frontier_scan_kernelPKiPiS1_S1_i_param_1,
	.param .u64 .ptr .align 1 _Z28compact_frontier_scan_kernelPKiPiS1_S1_i_param_2,
	.param .u64 .ptr .align 1 _Z28compact_frontier_scan_kernelPKiPiS1_S1_i_param_3,
	.param .u32 _Z28compact_frontier_scan_kernelPKiPiS1_S1_i_param_4
)
{
	.reg .pred 	%p<12>;
	.reg .b32 	%r<53>;
	.reg .b64 	%rd<14>;

	ld.param.u64 	%rd1, [_Z28compact_frontier_scan_kernelPKiPiS1_S1_i_param_0];
	ld.param.u64 	%rd2, [_Z28compact_frontier_scan_kernelPKiPiS1_S1_i_param_1];
	ld.param.u64 	%rd3, [_Z28compact_frontier_scan_kernelPKiPiS1_S1_i_param_2];
	ld.param.u64 	%rd4, [_Z28compact_frontier_scan_kernelPKiPiS1_S1_i_param_3];
	ld.param.u32 	%r17, [_Z28compact_frontier_scan_kernelPKiPiS1_S1_i_param_4];
	mov.u32 	%r1, %tid.x;
	mov.u32 	%r2, %ctaid.x;
	mov.u32 	%r3, %ntid.x;
	mad.lo.s32 	%r4, %r2, %r3, %r1;
	setp.ge.s32 	%p1, %r4, %r17;
	mov.b32 	%r50, 0;
	@%p1 bra 	$L__BB5_2;
	mul.wide.s32 	%rd6, %r4, 4;
	add.s64 	%rd5, %rd1, %rd6;
	// begin inline asm
	ld.global.nc.s32 %r50, [%rd5];
	// end inline asm
$L__BB5_2:
	shl.b32 	%r20, %r1, 2;
	mov.u32 	%r21, shared_data;
	add.s32 	%r7, %r21, %r20;
	st.shared.u32 	[%r7], %r50;
	bar.sync 	0;
	setp.lt.u32 	%p2, %r3, 2;
	@%p2 bra 	$L__BB5_7;
	shl.b32 	%r23, %r1, 1;
	add.s32 	%r8, %r23, 2;
	mov.b32 	%r51, 1;
$L__BB5_4:
	mul.lo.s32 	%r10, %r8, %r51;
	add.s32 	%r24, %r10, -1;
	setp.ge.u32 	%p3, %r24, %r3;
	@%p3 bra 	$L__BB5_6;
	sub.s32 	%r25, %r10, %r51;
	shl.b32 	%r26, %r25, 2;
	add.s32 	%r28, %r21, %r26;
	ld.shared.u32 	%r29, [%r28+-4];
	shl.b32 	%r30, %r51, 2;
	add.s32 	%r31, %r28, %r30;
	ld.shared.u32 	%r32, [%r31+-4];
	add.s32 	%r33, %r32, %r29;
	st.shared.u32 	[%r31+-4], %r33;
$L__BB5_6:
	bar.sync 	0;
	shl.b32 	%r51, %r51, 1;
	setp.lt.u32 	%p4, %r51, %r3;
	@%p4 bra 	$L__BB5_4;
$L__BB5_7:
	add.s32 	%r34, %r3, -1;
	setp.ne.s32 	%p5, %r1, %r34;
	@%p5 bra 	$L__BB5_9;
	ld.shared.u32 	%r35, [%r7];
	cvta.to.global.u64 	%rd7, %rd2;
	mul.wide.u32 	%rd8, %r2, 4;
	add.s64 	%rd9, %rd7, %rd8;
	st.global.u32 	[%rd9], %r35;
	mov.b32 	%r36, 0;
	st.shared.u32 	[%r7], %r36;
$L__BB5_9:
	bar.sync 	0;
	setp.lt.u32 	%p6, %r3, 2;
	@%p6 bra 	$L__BB5_14;
	shl.b32 	%r37, %r1, 1;
	add.s32 	%r12, %r37, 2;
	mov.u32 	%r52, %r3;
$L__BB5_11:
	shr.u32 	%r14, %r52, 1;
	mul.lo.s32 	%r15, %r12, %r14;
	add.s32 	%r38, %r15, -1;
	setp.ge.u32 	%p7, %r38, %r3;
	@%p7 bra 	$L__BB5_13;
	sub.s32 	%r39, %r15, %r14;
	shl.b32 	%r40, %r39, 2;
	add.s32 	%r42, %r21, %r40;
	ld.shared.u32 	%r43, [%r42+-4];
	shl.b32 	%r44, %r14, 2;
	add.s32 	%r45, %r42, %r44;
	ld.shared.u32 	%r46, [%r45+-4];
	st.shared.u32 	[%r42+-4], %r46;
	add.s32 	%r47, %r46, %r43;
	st.shared.u32 	[%r45+-4], %r47;
$L__BB5_13:
	bar.sync 	0;
	setp.gt.u32 	%p8, %r52, 3;
	mov.u32 	%r52, %r14;
	@%p8 bra 	$L__BB5_11;
$L__BB5_14:
	setp.ge.s32 	%p9, %r4, %r17;
	@%p9 bra 	$L__BB5_19;
	ld.shared.u32 	%r16, [%r7];
	setp.eq.s32 	%p10, %r50, 0;
	@%p10 bra 	$L__BB5_17;
	cvta.to.global.u64 	%rd10, %rd3;
	mul.wide.s32 	%rd11, %r16, 4;
	add.s64 	%rd12, %rd10, %rd11;
	st.global.u32 	[%rd12], %r4;
$L__BB5_17:
	add.s32 	%r48, %r17, -1;
	setp.ne.s32 	%p11, %r4, %r48;
	@%p11 bra 	$L__BB5_19;
	add.s32 	%r49, %r16, %r50;
	cvta.to.global.u64 	%rd13, %rd4;
	st.global.u32 	[%rd13], %r49;
$L__BB5_19:
	ret;

}


// ===== COMPILED SASS (sm_100) =====

	.target	sm_100

	.elftype	@"ET_EXEC"


//--------------------- .note.nv.tkinfo           --------------------------
	.section	.note.nv.tkinfo,"",@"SHT_NOTE"
	.sectionflags	@"SHF_NOTE_NV_TKINFO"
	.tkinfo
        /*0018*/ 	.word	0x00000002
        /*0030*/ 	.string	""
        /*0030*/ 	.string	"ptxas"
        /*0030*/ 	.string	"Cuda compilation tools, release 13.0, V13.0.88"
        /*0030*/ 	.string	"Build cuda_13.0.r13.0/compiler.36424714_0"
        /*0030*/ 	.string	"-arch sm_100 -m 64 "



//--------------------- .note.nv.cuinfo           --------------------------
	.section	.note.nv.cuinfo,"",@"SHT_NOTE"
	.sectionflags	@"SHF_NOTE_NV_CUINFO"
        /*0018*/ 	.short	0x0002
        /*001a*/ 	.short	0x0064
        /*001c*/ 	.short	0x0082
	.zero		2


//--------------------- .nv.info                  --------------------------
	.section	.nv.info,"",@"SHT_CUDA_INFO"
	.align	4


	//----- nvinfo : EIATTR_REGCOUNT
	.align		4
        /*0000*/ 	.byte	0x04, 0x2f
        /*0002*/ 	.short	(.L_1 - .L_0)
	.align		4
.L_0:
        /*0004*/ 	.word	index@(_Z24k_step_relaxation_kernelPKiiPfPiS0_S0_PKfS2_S2_ii)
        /*0008*/ 	.word	0x00000012


	//----- nvinfo : EIATTR_FRAME_SIZE
	.align		4
.L_1:
        /*000c*/ 	.byte	0x04, 0x11
        /*000e*/ 	.short	(.L_3 - .L_2)
	.align		4
.L_2:
        /*0010*/ 	.word	index@(_Z24k_step_relaxation_kernelPKiiPfPiS0_S0_PKfS2_S2_ii)
        /*0014*/ 	.word	0x00000000


	//----- nvinfo : EIATTR_REGCOUNT
	.align		4
.L_3:
        /*0018*/ 	.byte	0x04, 0x2f
        /*001a*/ 	.short	(.L_5 - .L_4)
	.align		4
.L_4:
        /*001c*/ 	.word	index@(_Z20detect_pivots_kernelPKiPKfPiS3_iii)
        /*0020*/ 	.word	0x00000012


	//----- nvinfo : EIATTR_FRAME_SIZE
	.align		4
.L_5:
        /*0024*/ 	.byte	0x04, 0x11
        /*0026*/ 	.short	(.L_7 - .L_6)
	.align		4
.L_6:
        /*0028*/ 	.word	index@(_Z20detect_pivots_kernelPKiPKfPiS3_iii)
        /*002c*/ 	.word	0x00000000


	//----- nvinfo : EIATTR_REGCOUNT
	.align		4
.L_7:
        /*0030*/ 	.byte	0x04, 0x2f
        /*0032*/ 	.short	(.L_9 - .L_8)
	.align		4
.L_8:
        /*0034*/ 	.word	index@(_Z23bounded_dijkstra_kernelPKiiPfPiS0_S0_PKffS2_S2_Pyi)
        /*0038*/ 	.word	0x00000014


	//----- nvinfo : EIATTR_FRAME_SIZE
	.align		4
.L_9:
        /*003c*/ 	.byte	0x04, 0x11
        /*003e*/ 	.short	(.L_11 - .L_10)
	.align		4
.L_10:
        /*0040*/ 	.word	index@(_Z23bounded_dijkstra_kernelPKiiPfPiS0_S0_PKffS2_S2_Pyi)
        /*0044*/ 	.word	0x00000000


	//----- nvinfo : EIATTR_REGCOUNT
	.align		4
.L_11:
        /*0048*/ 	.byte	0x04, 0x2f
        /*004a*/ 	.short	(.L_13 - .L_12)
	.align		4
.L_12:
        /*004c*/ 	.word	index@(_Z25partition_frontier_kernelPKiiS0_iPKfPiS3_i)
        /*0050*/ 	.word	0x00000017


	//----- nvinfo : EIATTR_FRAME_SIZE
	.align		4
.L_13:
        /*0054*/ 	.byte	0x04, 0x11
        /*0056*/ 	.short	(.L_15 - .L_14)
	.align		4
.L_14:
        /*0058*/ 	.word	index@(_Z25partition_frontier_kernelPKiiS0_iPKfPiS3_i)
        /*005c*/ 	.word	0x00000000


	//----- nvinfo : EIATTR_REGCOUNT
	.align		4
.L_15:
        /*0060*/ 	.byte	0x04, 0x2f
        /*0062*/ 	.short	(.L_17 - .L_16)
	.align		4
.L_16:
        /*0064*/ 	.word	index@(_Z30compact_frontier_atomic_kernelPKiPiS1_i)
        /*0068*/ 	.word	0x00000010


	//----- nvinfo : EIATTR_FRAME_SIZE
	.align		4
.L_17:
        /*006c*/ 	.byte	0x04, 0x11
        /*006e*/ 	.short	(.L_19 - .L_18)
	.align		4
.L_18:
        /*0070*/ 	.word	index@(_Z30compact_frontier_atomic_kernelPKiPiS1_i)
        /*0074*/ 	.word	0x00000000


	//----- nvinfo : EIATTR_REGCOUNT
	.align		4
.L_19:
        /*0078*/ 	.byte	0x04, 0x2f
        /*007a*/ 	.short	(.L_21 - .L_20)
	.align		4
.L_20:
        /*007c*/ 	.word	index@(_Z28compact_frontier_scan_kernelPKiPiS1_S1_i)
        /*0080*/ 	.word	0x0000000e


	//----- nvinfo : EIATTR_FRAME_SIZE
	.align		4
.L_21:
        /*0084*/ 	.byte	0x04, 0x11
        /*0086*/ 	.short	(.L_23 - .L_22)
	.align		4
.L_22:
        /*0088*/ 	.word	index@(_Z28compact_frontier_scan_kernelPKiPiS1_S1_i)
        /*008c*/ 	.word	0x00000000


	//----- nvinfo : EIATTR_MIN_STACK_SIZE
	.align		4
.L_23:
        /*0090*/ 	.byte	0x04, 0x12
        /*0092*/ 	.short	(.L_25 - .L_24)
	.align		4
.L_24:
        /*0094*/ 	.word	index@(_Z28compact_frontier_scan_kernelPKiPiS1_S1_i)
        /*0098*/ 	.word	0x00000000


	//----- nvinfo : EIATTR_MIN_STACK_SIZE
	.align		4
.L_25:
        /*009c*/ 	.byte	0x04, 0x12
        /*009e*/ 	.short	(.L_27 - .L_26)
	.align		4
.L_26:
        /*00a0*/ 	.word	index@(_Z30compact_frontier_atomic_kernelPKiPiS1_i)
        /*00a4*/ 	.word	0x00000000


	//----- nvinfo : EIATTR_MIN_STACK_SIZE
	.align		4
.L_27:
        /*00a8*/ 	.byte	0x04, 0x12
        /*00aa*/ 	.short	(.L_29 - .L_28)
	.align		4
.L_28:
        /*00ac*/ 	.word	index@(_Z25partition_frontier_kernelPKiiS0_iPKfPiS3_i)
        /*00b0*/ 	.word	0x00000000


	//----- nvinfo : EIATTR_MIN_STACK_SIZE
	.align		4
.L_29:
        /*00b4*/ 	.byte	0x04, 0x12
        /*00b6*/ 	.short	(.L_31 - .L_30)
	.align		4
.L_30:
        /*00b8*/ 	.word	index@(_Z23bounded_dijkstra_kernelPKiiPfPiS0_S0_PKffS2_S2_Pyi)
        /*00bc*/ 	.word	0x00000000


	//----- nvinfo : EIATTR_MIN_STACK_SIZE
	.align		4
.L_31:
        /*00c0*/ 	.byte	0x04, 0x12
        /*00c2*/ 	.short	(.L_33 - .L_32)
	.align		4
.L_32:
        /*00c4*/ 	.word	index@(_Z20detect_pivots_kernelPKiPKfPiS3_iii)
        /*00c8*/ 	.word	0x00000000


	//----- nvinfo : EIATTR_MIN_STACK_SIZE
	.align		4
.L_33:
        /*00cc*/ 	.byte	0x04, 0x12
        /*00ce*/ 	.short	(.L_35 - .L_34)
	.align		4
.L_34:
        /*00d0*/ 	.word	index@(_Z24k_step_relaxation_kernelPKiiPfPiS0_S0_PKfS2_S2_ii)
        /*00d4*/ 	.word	0x00000000
.L_35:


//--------------------- .nv.compat                --------------------------
	.section	.nv.compat,"",@"SHT_CUDA_COMPAT_INFO"
	.align	4
        /*0000*/ 	.byte	0x02, 0x09, 0x00, 0x00, 0x02, 0x02, 0x01, 0x00, 0x02, 0x05, 0x05, 0x00, 0x03, 0x07, 0x01, 0x01
        /*0010*/ 	.byte	0x02, 0x03, 0x00, 0x00, 0x02, 0x06, 0x01, 0x00, 0x04, 0x0b, 0x08, 0x00, 0x01, 0x00, 0x00, 0x00
        /*0020*/ 	.byte	0x00, 0x00, 0x00, 0x00


//--------------------- .nv.info._Z28compact_frontier_scan_kernelPKiPiS1_S1_i --------------------------
	.section	.nv.info._Z28compact_frontier_scan_kernelPKiPiS1_S1_i,"",@"SHT_CUDA_INFO"
	.sectionflags	@""
	.align	4


	//----- nvinfo : EIATTR_CUDA_API_VERSION
	.align		4
        /*0000*/ 	.byte	0x04, 0x37
        /*0002*/ 	.short	(.L_37 - .L_36)
.L_36:
        /*0004*/ 	.word	0x00000082


	//----- nvinfo : EIATTR_KPARAM_INFO
	.align		4
.L_37:
        /*0008*/ 	.byte	0x04, 0x17
        /*000a*/ 	.short	(.L_39 - .L_38)
.L_38:
        /*000c*/ 	.word	0x00000000
        /*0010*/ 	.short	0x0004
        /*0012*/ 	.short	0x0020
        /*0014*/ 	.byte	0x00, 0xf0, 0x11, 0x00


	//----- nvinfo : EIATTR_KPARAM_INFO
	.align		4
.L_39:
        /*0018*/ 	.byte	0x04, 0x17
        /*001a*/ 	.short	(.L_41 - .L_40)
.L_40:
        /*001c*/ 	.word	0x00000000
        /*0020*/ 	.short	0x0003
        /*0022*/ 	.short	0x0018
        /*0024*/ 	.byte	0x00, 0xf5, 0x21, 0x00


	//----- nvinfo : EIATTR_KPARAM_INFO
	.align		4
.L_41:
        /*0028*/ 	.byte	0x04, 0x17
        /*002a*/ 	.short	(.L_43 - .L_42)
.L_42:
        /*002c*/ 	.word	0x00000000
        /*0030*/ 	.short	0x0002
        /*0032*/ 	.short	0x0010
        /*0034*/ 	.byte	0x00, 0xf5, 0x21, 0x00


	//----- nvinfo : EIATTR_KPARAM_INFO
	.align		4
.L_43:
        /*0038*/ 	.byte	0x04, 0x17
        /*003a*/ 	.short	(.L_45 - .L_44)
.L_44:
        /*003c*/ 	.word	0x00000000
        /*0040*/ 	.short	0x0001
        /*0042*/ 	.short	0x0008
        /*0044*/ 	.byte	0x00, 0xf5, 0x21, 0x00


	//----- nvinfo : EIATTR_KPARAM_INFO
	.align		4
.L_45:
        /*0048*/ 	.byte	0x04, 0x17
        /*004a*/ 	.short	(.L_47 - .L_46)
.L_46:
        /*004c*/ 	.word	0x00000000
        /*0050*/ 	.short	0x0000
        /*0052*/ 	.short	0x0000
        /*0054*/ 	.byte	0x00, 0xf5, 0x21, 0x00


	//----- nvinfo : EIATTR_SPARSE_MMA_MASK
	.align		4
.L_47:
        /*0058*/ 	.byte	0x03, 0x50
        /*005a*/ 	.short	0x0000


	//----- nvinfo : EIATTR_MAXREG_COUNT
	.align		4
        /*005c*/ 	.byte	0x03, 0x1b
        /*005e*/ 	.short	0x00ff


	//----- nvinfo : EIATTR_NUM_BARRIERS
	.align		4
        /*0060*/ 	.byte	0x02, 0x4c
        /*0062*/ 	.byte	0x01
	.zero		1


	//----- nvinfo : EIATTR_MERCURY_ISA_VERSION
	.align		4
        /*0064*/ 	.byte	0x03, 0x5f
        /*0066*/ 	.short	0x0101


	//----- nvinfo : EIATTR_VRC_CTA_INIT_COUNT
	.align		4
        /*0068*/ 	.byte	0x02, 0x4a
	.zero		1
	.zero		1


	//----- nvinfo : EIATTR_EXIT_INSTR_OFFSETS
	.align		4
        /*006c*/ 	.byte	0x04, 0x1c
        /*006e*/ 	.short	(.L_49 - .L_48)


	//   ....[0]....
.L_48:
        /*0070*/ 	.word	0x00000420


	//   ....[1]....
        /*0074*/ 	.word	0x000004a0


	//   ....[2]....
        /*0078*/ 	.word	0x000004e0


	//----- nvinfo : EIATTR_CBANK_PARAM_SIZE
	.align		4
.L_49:
        /*007c*/ 	.byte	0x03, 0x19
        /*007e*/ 	.short	0x0024


	//----- nvinfo : EIATTR_PARAM_CBANK
	.align		4
        /*0080*/ 	.byte	0x04, 0x0a
        /*0082*/ 	.short	(.L_51 - .L_50)
	.align		4
.L_50:
        /*0084*/ 	.word	index@(.nv.constant0._Z28compact_frontier_scan_kernelPKiPiS1_S1_i)
        /*0088*/ 	.short	0x0380
        /*008a*/ 	.short	0x0024


	//----- nvinfo : EIATTR_SW_WAR
	.align		4
.L_51:
        /*008c*/ 	.byte	0x04, 0x36
        /*008e*/ 	.short	(.L_53 - .L_52)
.L_52:
        /*0090*/ 	.word	0x00000008
.L_53:


//--------------------- .nv.info._Z30compact_frontier_atomic_kernelPKiPiS1_i --------------------------
	.section	.nv.info._Z30compact_frontier_atomic_kernelPKiPiS1_i,"",@"SHT_CUDA_INFO"
	.sectionflags	@""
	.align	4


	//----- nvinfo : EIATTR_CUDA_API_VERSION
	.align		4
        /*0000*/ 	.byte	0x04, 0x37
        /*0002*/ 	.short	(.L_55 - .L_54)
.L_54:
        /*0004*/ 	.word	0x00000082


	//----- nvinfo : EIATTR_KPARAM_INFO
	.align		4
.L_55:
        /*0008*/ 	.byte	0x04, 0x17
        /*000a*/ 	.short	(.L_57 - .L_56)
.L_56:
        /*000c*/ 	.word	0x00000000
        /*0010*/ 	.short	0x0003
        /*0012*/ 	.short	0x0018
        /*0014*/ 	.byte	0x00, 0xf0, 0x11, 0x00


	//----- nvinfo : EIATTR_KPARAM_INFO
	.align		4
.L_57:
        /*0018*/ 	.byte	0x04, 0x17
        /*001a*/ 	.short	(.L_59 - .L_58)
.L_58:
        /*001c*/ 	.word	0x00000000
        /*0020*/ 	.short	0x0002
        /*0022*/ 	.short	0x0010
        /*0024*/ 	.byte	0x00, 0xf5, 0x21, 0x00


	//----- nvinfo : EIATTR_KPARAM_INFO
	.align		4
.L_59:
        /*0028*/ 	.byte	0x04, 0x17
        /*002a*/ 	.short	(.L_61 - .L_60)
.L_60:
        /*002c*/ 	.word	0x00000000
        /*0030*/ 	.short	0x0001
        /*0032*/ 	.short	0x0008
        /*0034*/ 	.byte	0x00, 0xf5, 0x21, 0x00


	//----- nvinfo : EIATTR_KPARAM_INFO
	.align		4
.L_61:
        /*0038*/ 	.byte	0x04, 0x17
        /*003a*/ 	.short	(.L_63 - .L_62)
.L_62:
        /*003c*/ 	.word	0x00000000
        /*0040*/ 	.short	0x0000
        /*0042*/ 	.short	0x0000
        /*0044*/ 	.byte	0x00, 0xf5, 0x21, 0x00


	//----- nvinfo : EIATTR_SPARSE_MMA_MASK
	.align		4
.L_63:
        /*0048*/ 	.byte	0x03, 0x50
        /*004a*/ 	.short	0x0000


	//----- nvinfo : EIATTR_MAXREG_COUNT
	.align		4
        /*004c*/ 	.byte	0x03, 0x1b
        /*004e*/ 	.short	0x00ff


	//----- nvinfo : EIATTR_MERCURY_ISA_VERSION
	.align		4
        /*0050*/ 	.byte	0x03, 0x5f
        /*0052*/ 	.short	0x0101


	//----- nvinfo : EIATTR_INT_WARP_WIDE_INSTR_OFFSETS
	.align		4
        /*0054*/ 	.byte	0x04, 0x31
        /*0056*/ 	.short	(.L_65 - .L_64)


	//   ....[0]....
.L_64:
        /*0058*/ 	.word	0x00000140


	//   ....[1]....
        /*005c*/ 	.word	0x000001d0


	//----- nvinfo : EIATTR_VRC_CTA_INIT_COUNT
	.align		4
.L_65:
        /*0060*/ 	.byte	0x02, 0x4a
	.zero		1
	.zero		1


	//----- nvinfo : EIATTR_EXIT_INSTR_OFFSETS
	.align		4
        /*0064*/ 	.byte	0x04, 0x1c
        /*0066*/ 	.short	(.L_67 - .L_66)


	//   ....[0]....
.L_66:
        /*0068*/ 	.word	0x00000070


	//   ....[1]....
        /*006c*/ 	.word	0x00000250


	//----- nvinfo : EIATTR_CRS_STACK_SIZE
	.align		4
.L_67:
        /*0070*/ 	.byte	0x04, 0x1e
        /*0072*/ 	.short	(.L_69 - .L_68)
.L_68:
        /*0074*/ 	.word	0x00000000


	//----- nvinfo : EIATTR_CBANK_PARAM_SIZE
	.align		4
.L_69:
        /*0078*/ 	.byte	0x03, 0x19
        /*007a*/ 	.short	0x001c


	//----- nvinfo : EIATTR_PARAM_CBANK
	.align		4
        /*007c*/ 	.byte	0x04, 0x0a
        /*007e*/ 	.short	(.L_71 - .L_70)
	.align		4
.L_70:
        /*0080*/ 	.word	index@(.nv.constant0._Z30compact_frontier_atomic_kernelPKiPiS1_i)
        /*0084*/ 	.short	0x0380
        /*0086*/ 	.short	0x001c


	//----- nvinfo : EIATTR_SW_WAR
	.align		4
.L_71:
        /*0088*/ 	.byte	0x04, 0x36
        /*008a*/ 	.short	(.L_73 - .L_72)
.L_72:
        /*008c*/ 	.word	0x00000008
.L_73:


//--------------------- .nv.info._Z25partition_frontier_kernelPKiiS0_iPKfPiS3_i --------------------------
	.section	.nv.info._Z25partition_frontier_kernelPKiiS0_iPKfPiS3_i,"",@"SHT_CUDA_INFO"
	.sectionflags	@""
	.align	4


	//----- nvinfo : EIATTR_CUDA_API_VERSION
	.align		4
        /*0000*/ 	.byte	0x04, 0x37
        /*0002*/ 	.short	(.L_75 - .L_74)
.L_74:
        /*0004*/ 	.word	0x00000082


	//----- nvinfo : EIATTR_KPARAM_INFO
	.align		4
.L_75:
        /*0008*/ 	.byte	0x04, 0x17
        /*000a*/ 	.short	(.L_77 - .L_76)
.L_76:
        /*000c*/ 	.word	0x00000000
        /*0010*/ 	.short	0x0007
        /*0012*/ 	.short	0x0038
        /*0014*/ 	.byte	0x00, 0xf0, 0x11, 0x00


	//----- nvinfo : EIATTR_KPARAM_INFO
	.align		4
.L_77:
        /*0018*/ 	.byte	0x04, 0x17
        /*001a*/ 	.short	(.L_79 - .L_78)
.L_78:
        /*001c*/ 	.word	0x00000000
        /*0020*/ 	.short	0x0006
        /*0022*/ 	.short	0x0030
        /*0024*/ 	.byte	0x00, 0xf5, 0x21, 0x00


	//----- nvinfo : EIATTR_KPARAM_INFO
	.align		4
.L_79:
        /*0028*/ 	.byte	0x04, 0x17
        /*002a*/ 	.short	(.L_81 - .L_80)
.L_80:
        /*002c*/ 	.word	0x00000000
        /*0030*/ 	.short	0x0005
        /*0032*/ 	.short	0x0028
        /*0034*/ 	.byte	0x00, 0xf5, 0x21, 0x00


	//----- nvinfo : EIATTR_KPARAM_INFO
	.align		4
.L_81:
        /*0038*/ 	.byte	0x04, 0x17
        /*003a*/ 	.short	(.L_83 - .L_82)
.L_82:
        /*003c*/ 	.word	0x00000000
        /*0040*/ 	.short	0x0004
        /*0042*/ 	.short	0x0020
        /*0044*/ 	.byte	0x00, 0xf5, 0x21, 0x00


	//----- nvinfo : EIATTR_KPARAM_INFO
	.align		4
.L_83:
        /*0048*/ 	.byte	0x04, 0x17
        /*004a*/ 	.short	(.L_85 - .L_84)
.L_84:
        /*004c*/ 	.word	0x00000000
        /*0050*/ 	.short	0x0003
        /*0052*/ 	.short	0x0018
        /*0054*/ 	.byte	0x00, 0xf0, 0x11, 0x00


	//----- nvinfo : EIATTR_KPARAM_INFO
	.align		4
.L_85:
        /*0058*/ 	.byte	0x04, 0x17
        /*005a*/ 	.short	(.L_87 - .L_86)
.L_86:
        /*005c*/ 	.word	0x00000000
        /*0060*/ 	.short	0x0002
        /*0062*/ 	.short	0x0010
        /*0064*/ 	.byte	0x00, 0xf5, 0x21, 0x00


	//----- nvinfo : EIATTR_KPARAM_INFO
	.align		4
.L_87:
        /*0068*/ 	.byte	0x04, 0x17
        /*006a*/ 	.short	(.L_89 - .L_88)
.L_88:
        /*006c*/ 	.word	0x00000000
        /*0070*/ 	.short	0x0001
        /*0072*/ 	.short	0x0008
        /*0074*/ 	.byte	0x00, 0xf0, 0x11, 0x00


	//----- nvinfo : EIATTR_KPARAM_INFO
	.align		4
.L_89:
        /*0078*/ 	.byte	0x04, 0x17
        /*007a*/ 	.short	(.L_91 - .L_90)
.L_90:
        /*007c*/ 	.word	0x00000000
        /*0080*/ 	.short	0x0000
        /*0082*/ 	.short	0x0000
        /*0084*/ 	.byte	0x00, 0xf5, 0x21, 0x00


	//----- nvinfo : EIATTR_SPARSE_MMA_MASK
	.align		4
.L_91:
        /*0088*/ 	.byte	0x03, 0x50
        /*008a*/ 	.short	0x0000


	//----- nvinfo : EIATTR_MAXREG_COUNT
	.align		4
        /*008c*/ 	.byte	0x03, 0x1b
        /*008e*/ 	.short	0x00ff


	//----- nvinfo : EIATTR_NUM_BARRIERS
	.align		4
        /*0090*/ 	.byte	0x02, 0x4c
        /*0092*/ 	.byte	0x01
	.zero		1


	//----- nvinfo : EIATTR_MERCURY_ISA_VERSION
	.align		4
        /*0094*/ 	.byte	0x03, 0x5f
        /*0096*/ 	.short	0x0101


	//----- nvinfo : EIATTR_VRC_CTA_INIT_COUNT
	.align		4
        /*0098*/ 	.byte	0x02, 0x4a
	.zero		1
	.zero		1


	//----- nvinfo : EIATTR_EXIT_INSTR_OFFSETS
	.align		4
        /*009c*/ 	.byte	0x04, 0x1c
        /*009e*/ 	.short	(.L_93 - .L_92)


	//   ....[0]....
.L_92:
        /*00a0*/ 	.word	0x000001c0


	//   ....[1]....
        /*00a4*/ 	.word	0x000021e0


	//----- nvinfo : EIATTR_CRS_STACK_SIZE
	.align		4
.L_93:
        /*00a8*/ 	.byte	0x04, 0x1e
        /*00aa*/ 	.short	(.L_95 - .L_94)
.L_94:
        /*00ac*/ 	.word	0x00000000


	//----- nvinfo : EIATTR_CBANK_PARAM_SIZE
	.align		4
.L_95:
        /*00b0*/ 	.byte	0x03, 0x19
        /*00b2*/ 	.short	0x003c


	//----- nvinfo : EIATTR_PARAM_CBANK
	.align		4
        /*00b4*/ 	.byte	0x04, 0x0a
        /*00b6*/ 	.short	(.L_97 - .L_96)
	.align		4
.L_96:
        /*00b8*/ 	.word	index@(.nv.constant0._Z25partition_frontier_kernelPKiiS0_iPKfPiS3_i)
        /*00bc*/ 	.short	0x0380
        /*00be*/ 	.short	0x003c


	//----- nvinfo : EIATTR_SW_WAR
	.align		4
.L_97:
        /*00c0*/ 	.byte	0x04, 0x36
        /*00c2*/ 	.short	(.L_99 - .L_98)
.L_98:
        /*00c4*/ 	.word	0x00000008
.L_99:


//--------------------- .nv.info._Z23bounded_dijkstra_kernelPKiiPfPiS0_S0_PKffS2_S2_Pyi --------------------------
	.section	.nv.info._Z23bounded_dijkstra_kernelPKiiPfPiS0_S0_PKffS2_S2_Pyi,"",@"SHT_CUDA_INFO"
	.sectionflags	@""
	.align	4


	//----- nvinfo : EIATTR_CUDA_API_VERSION
	.align		4
        /*0000*/ 	.byte	0x04, 0x37
        /*0002*/ 	.short	(.L_101 - .L_100)
.L_100:
        /*0004*/ 	.word	0x00000082


	//----- nvinfo : EIATTR_KPARAM_INFO
	.align		4
.L_101:
        /*0008*/ 	.byte	0x04, 0x17
        /*000a*/ 	.short	(.L_103 - .L_102)
.L_102:
        /*000c*/ 	.word	0x00000000
        /*0010*/ 	.short	0x000b
        /*0012*/ 	.short	0x0058
        /*0014*/ 	.byte	0x00, 0xf0, 0x11, 0x00


	//----- nvinfo : EIATTR_KPARAM_INFO
	.align		4
.L_103:
        /*0018*/ 	.byte	0x04, 0x17
        /*001a*/ 	.short	(.L_105 - .L_104)
.L_104:
        /*001c*/ 	.word	0x00000000
        /*0020*/ 	.short	0x000a
        /*0022*/ 	.short	0x0050
        /*0024*/ 	.byte	0x00, 0xf5, 0x21, 0x00


	//----- nvinfo : EIATTR_KPARAM_INFO
	.align		4
.L_105:
        /*0028*/ 	.byte	0x04, 0x17
        /*002a*/ 	.short	(.L_107 - .L_106)
.L_106:
        /*002c*/ 	.word	0x00000000
        /*0030*/ 	.short	0x0009
        /*0032*/ 	.short	0x0048
        /*0034*/ 	.byte	0x00, 0xf5, 0x21, 0x00


	//----- nvinfo : EIATTR_KPARAM_INFO
	.align		4
.L_107:
        /*0038*/ 	.byte	0x04, 0x17
        /*003a*/ 	.short	(.L_109 - .L_108)
.L_108:
        /*003c*/ 	.word	0x00000000
        /*0040*/ 	.short	0x0008
        /*0042*/ 	.short	0x0040
        /*0044*/ 	.byte	0x00, 0xf5, 0x21, 0x00


	//----- nvinfo : EIATTR_KPARAM_INFO
	.align		4
.L_109:
        /*0048*/ 	.byte	0x04, 0x17
        /*004a*/ 	.short	(.L_111 - .L_110)
.L_110:
        /*004c*/ 	.word	0x00000000
        /*0050*/ 	.short	0x0007
        /*0052*/ 	.short	0x0038
        /*0054*/ 	.byte	0x00, 0xf0, 0x11, 0x00


	//----- nvinfo : EIATTR_KPARAM_INFO
	.align		4
.L_111:
        /*0058*/ 	.byte	0x04, 0x17
        /*005a*/ 	.short	(.L_113 - .L_112)
.L_112:
        /*005c*/ 	.word	0x00000000
        /*0060*/ 	.short	0x0006
        /*0062*/ 	.short	0x0030
        /*0064*/ 	.byte	0x00, 0xf5, 0x21, 0x00


	//----- nvinfo : EIATTR_KPARAM_INFO
	.align		4
.L_113:
        /*0068*/ 	.byte	0x04, 0x17
        /*006a*/ 	.short	(.L_115 - .L_114)
.L_114:
        /*006c*/ 	.word	0x00000000
        /*0070*/ 	.short	0x0005
        /*0072*/ 	.short	0x0028
        /*0074*/ 	.byte	0x00, 0xf5, 0x21, 0x00


	//----- nvinfo : EIATTR_KPARAM_INFO
	.align		4
.L_115:
        /*0078*/ 	.byte	0x04, 0x17
        /*007a*/ 	.short	(.L_117 - .L_116)
.L_116:
        /*007c*/ 	.word	0x00000000
        /*0080*/ 	.short	0x0004
        /*0082*/ 	.short	0x0020
        /*0084*/ 	.byte	0x00, 0xf5, 0x21, 0x00


	//----- nvinfo : EIATTR_KPARAM_INFO
	.align		4
.L_117:
        /*0088*/ 	.byte	0x04, 0x17
        /*008a*/ 	.short	(.L_119 - .L_118)
.L_118:
        /*008c*/ 	.word	0x00000000
        /*0090*/ 	.short	0x0003
        /*0092*/ 	.short	0x0018
        /*0094*/ 	.byte	0x00, 0xf5, 0x21, 0x00


	//----- nvinfo : EIATTR_KPARAM_INFO
	.align		4
.L_119:
        /*0098*/ 	.byte	0x04, 0x17
        /*009a*/ 	.short	(.L_121 - .L_120)
.L_120:
        /*009c*/ 	.word	0x00000000
        /*00a0*/ 	.short	0x0002
        /*00a2*/ 	.short	0x0010
        /*00a4*/ 	.byte	0x00, 0xf5, 0x21, 0x00


	//----- nvinfo : EIATTR_KPARAM_INFO
	.align		4
.L_121:
        /*00a8*/ 	.byte	0x04, 0x17
        /*00aa*/ 	.short	(.L_123 - .L_122)
.L_122:
        /*00ac*/ 	.word	0x00000000
        /*00b0*/ 	.short	0x0001
        /*00b2*/ 	.short	0x0008
        /*00b4*/ 	.byte	0x00, 0xf0, 0x11, 0x00


	//----- nvinfo : EIATTR_KPARAM_INFO
	.align		4
.L_123:
        /*00b8*/ 	.byte	0x04, 0x17
        /*00ba*/ 	.short	(.L_125 - .L_124)
.L_124:
        /*00bc*/ 	.word	0x00000000
        /*00c0*/ 	.short	0x0000
        /*00c2*/ 	.short	0x0000
        /*00c4*/ 	.byte	0x00, 0xf5, 0x21, 0x00


	//----- nvinfo : EIATTR_SPARSE_MMA_MASK
	.align		4
.L_125:
        /*00c8*/ 	.byte	0x03, 0x50
        /*00ca*/ 	.short	0x0000


	//----- nvinfo : EIATTR_MAXREG_COUNT
	.align		4
        /*00cc*/ 	.byte	0x03, 0x1b
        /*00ce*/ 	.short	0x00ff


	//----- nvinfo : EIATTR_NUM_BARRIERS
	.align		4
        /*00d0*/ 	.byte	0x02, 0x4c
        /*00d2*/ 	.byte	0x01
	.zero		1


	//----- nvinfo : EIATTR_MERCURY_ISA_VERSION
	.align		4
        /*00d4*/ 	.byte	0x03, 0x5f
        /*00d6*/ 	.short	0x0101


	//----- nvinfo : EIATTR_INT_WARP_WIDE_INSTR_OFFSETS
	.align		4
        /*00d8*/ 	.byte	0x04, 0x31
        /*00da*/ 	.short	(.L_127 - .L_126)


	//   ....[0]....
.L_126:
        /*00dc*/ 	.word	0x000007a0


	//----- nvinfo : EIATTR_VRC_CTA_INIT_COUNT
	.align		4
.L_127:
        /*00e0*/ 	.byte	0x02, 0x4a
	.zero		1
	.zero		1


	//----- nvinfo : EIATTR_EXIT_INSTR_OFFSETS
	.align		4
        /*00e4*/ 	.byte	0x04, 0x1c
        /*00e6*/ 	.short	(.L_129 - .L_128)


	//   ....[0]....
.L_128:
        /*00e8*/ 	.word	0x000003c0


	//   ....[1]....
        /*00ec*/ 	.word	0x00000400


	//   ....[2]....
        /*00f0*/ 	.word	0x000008f0


	//----- nvinfo : EIATTR_CRS_STACK_SIZE
	.align		4
.L_129:
        /*00f4*/ 	.byte	0x04, 0x1e
        /*00f6*/ 	.short	(.L_131 - .L_130)
.L_130:
        /*00f8*/ 	.word	0x00000000


	//----- nvinfo : EIATTR_CBANK_PARAM_SIZE
	.align		4
.L_131:
        /*00fc*/ 	.byte	0x03, 0x19
        /*00fe*/ 	.short	0x005c


	//----- nvinfo : EIATTR_PARAM_CBANK
	.align		4
        /*0100*/ 	.byte	0x04, 0x0a
        /*0102*/ 	.short	(.L_133 - .L_132)
	.align		4
.L_132:
        /*0104*/ 	.word	index@(.nv.constant0._Z23bounded_dijkstra_kernelPKiiPfPiS0_S0_PKffS2_S2_Pyi)
        /*0108*/ 	.short	0x0380
        /*010a*/ 	.short	0x005c


	//----- nvinfo : EIATTR_SW_WAR
	.align		4
.L_133:
        /*010c*/ 	.byte	0x04, 0x36
        /*010e*/ 	.short	(.L_135 - .L_134)
.L_134:
        /*0110*/ 	.word	0x00000008
.L_135:


//--------------------- .nv.info._Z20detect_pivots_kernelPKiPKfPiS3_iii --------------------------
	.section	.nv.info._Z20detect_pivots_kernelPKiPKfPiS3_iii,"",@"SHT_CUDA_INFO"
	.sectionflags	@""
	.align	4


	//----- nvinfo : EIATTR_CUDA_API_VERSION
	.align		4
        /*0000*/ 	.byte	0x04, 0x37
        /*0002*/ 	.short	(.L_137 - .L_136)
.L_136:
        /*0004*/ 	.word	0x00000082


	//----- nvinfo : EIATTR_KPARAM_INFO
	.align		4
.L_137:
        /*0008*/ 	.byte	0x04, 0x17
        /*000a*/ 	.short	(.L_139 - .L_138)
.L_138:
        /*000c*/ 	.word	0x00000000
        /*0010*/ 	.short	0x0006
        /*0012*/ 	.short	0x0028
        /*0014*/ 	.byte	0x00, 0xf0, 0x11, 0x00


	//----- nvinfo : EIATTR_KPARAM_INFO
	.align		4
.L_139:
        /*0018*/ 	.byte	0x04, 0x17
        /*001a*/ 	.short	(.L_141 - .L_140)
.L_140:
        /*001c*/ 	.word	0x00000000
        /*0020*/ 	.short	0x0005
        /*0022*/ 	.short	0x0024
        /*0024*/ 	.byte	0x00, 0xf0, 0x11, 0x00


	//----- nvinfo : EIATTR_KPARAM_INFO
	.align		4
.L_141:
        /*0028*/ 	.byte	0x04, 0x17
        /*002a*/ 	.short	(.L_143 - .L_142)
.L_142:
        /*002c*/ 	.word	0x00000000
        /*0030*/ 	.short	0x0004
        /*0032*/ 	.short	0x0020
        /*0034*/ 	.byte	0x00, 0xf0, 0x11, 0x00


	//----- nvinfo : EIATTR_KPARAM_INFO
	.align		4
.L_143:
        /*0038*/ 	.byte	0x04, 0x17
        /*003a*/ 	.short	(.L_145 - .L_144)
.L_144:
        /*003c*/ 	.word	0x00000000
        /*0040*/ 	.short	0x0003
        /*0042*/ 	.short	0x0018
        /*0044*/ 	.byte	0x00, 0xf5, 0x21, 0x00


	//----- nvinfo : EIATTR_KPARAM_INFO
	.align		4
.L_145:
        /*0048*/ 	.byte	0x04, 0x17
        /*004a*/ 	.short	(.L_147 - .L_146)
.L_146:
        /*004c*/ 	.word	0x00000000
        /*0050*/ 	.short	0x0002
        /*0052*/ 	.short	0x0010
        /*0054*/ 	.byte	0x00, 0xf5, 0x21, 0x00


	//----- nvinfo : EIATTR_KPARAM_INFO
	.align		4
.L_147:
        /*0058*/ 	.byte	0x04, 0x17
        /*005a*/ 	.short	(.L_149 - .L_148)
.L_148:
        /*005c*/ 	.word	0x00000000
        /*0060*/ 	.short	0x0001
        /*0062*/ 	.short	0x0008
        /*0064*/ 	.byte	0x00, 0xf5, 0x21, 0x00


	//----- nvinfo : EIATTR_KPARAM_INFO
	.align		4
.L_149:
        /*0068*/ 	.byte	0x04, 0x17
        /*006a*/ 	.short	(.L_151 - .L_150)
.L_150:
        /*006c*/ 	.word	0x00000000
        /*0070*/ 	.short	0x0000
        /*0072*/ 	.short	0x0000
        /*0074*/ 	.byte	0x00, 0xf5, 0x21, 0x00


	//----- nvinfo : EIATTR_SPARSE_MMA_MASK
	.align		4
.L_151:
        /*0078*/ 	.byte	0x03, 0x50
        /*007a*/ 	.short	0x0000


	//----- nvinfo : EIATTR_MAXREG_COUNT
	.align		4
        /*007c*/ 	.byte	0x03, 0x1b
        /*007e*/ 	.short	0x00ff


	//----- nvinfo : EIATTR_MERCURY_ISA_VERSION
	.align		4
        /*0080*/ 	.byte	0x03, 0x5f
        /*0082*/ 	.short	0x0101


	//----- nvinfo : EIATTR_INT_WARP_WIDE_INSTR_OFFSETS
	.align		4
        /*0084*/ 	.byte	0x04, 0x31
        /*0086*/ 	.short	(.L_153 - .L_152)


	//   ....[0]....
.L_152:
        /*0088*/ 	.word	0x00000190


	//   ....[1]....
        /*008c*/ 	.word	0x00000220


	//----- nvinfo : EIATTR_VRC_CTA_INIT_COUNT
	.align		4
.L_153:
        /*0090*/ 	.byte	0x02, 0x4a
	.zero		1
	.zero		1


	//----- nvinfo : EIATTR_EXIT_INSTR_OFFSETS
	.align		4
        /*0094*/ 	.byte	0x04, 0x1c
        /*0096*/ 	.short	(.L_155 - .L_154)


	//   ....[0]....
.L_154:
        /*0098*/ 	.word	0x00000070


	//   ....[1]....
        /*009c*/ 	.word	0x000002c0


	//----- nvinfo : EIATTR_CRS_STACK_SIZE
	.align		4
.L_155:
        /*00a0*/ 	.byte	0x04, 0x1e
        /*00a2*/ 	.short	(.L_157 - .L_156)
.L_156:
        /*00a4*/ 	.word	0x00000000


	//----- nvinfo : EIATTR_CBANK_PARAM_SIZE
	.align		4
.L_157:
        /*00a8*/ 	.byte	0x03, 0x19
        /*00aa*/ 	.short	0x002c


	//----- nvinfo : EIATTR_PARAM_CBANK
	.align		4
        /*00ac*/ 	.byte	0x04, 0x0a
        /*00ae*/ 	.short	(.L_159 - .L_158)
	.align		4
.L_158:
        /*00b0*/ 	.word	index@(.nv.constant0._Z20detect_pivots_kernelPKiPKfPiS3_iii)
        /*00b4*/ 	.short	0x0380
        /*00b6*/ 	.short	0x002c


	//----- nvinfo : EIATTR_SW_WAR
	.align		4
.L_159:
        /*00b8*/ 	.byte	0x04, 0x36
        /*00ba*/ 	.short	(.L_161 - .L_160)
.L_160:
        /*00bc*/ 	.word	0x00000008
.L_161:


//--------------------- .nv.info._Z24k_step_relaxation_kernelPKiiPfPiS0_S0_PKfS2_S2_ii --------------------------
	.section	.nv.info._Z24k_step_relaxation_kernelPKiiPfPiS0_S0_PKfS2_S2_ii,"",@"SHT_CUDA_INFO"
	.sectionflags	@""
	.align	4


	//----- nvinfo : EIATTR_CUDA_API_VERSION
	.align		4
        /*0000*/ 	.byte	0x04, 0x37
        /*0002*/ 	.short	(.L_163 - .L_162)
.L_162:
        /*0004*/ 	.word	0x00000082


	//----- nvinfo : EIATTR_KPARAM_INFO
	.align		4
.L_163:
        /*0008*/ 	.byte	0x04, 0x17
        /*000a*/ 	.short	(.L_165 - .L_164)
.L_164:
        /*000c*/ 	.word	0x00000000
        /*0010*/ 	.short	0x000a
        /*0012*/ 	.short	0x004c
        /*0014*/ 	.byte	0x00, 0xf0, 0x11, 0x00


	//----- nvinfo : EIATTR_KPARAM_INFO
	.align		4
.L_165:
        /*0018*/ 	.byte	0x04, 0x17
        /*001a*/ 	.short	(.L_167 - .L_166)
.L_166:
        /*001c*/ 	.word	0x00000000
        /*0020*/ 	.short	0x0009
        /*0022*/ 	.short	0x0048
        /*0024*/ 	.byte	0x00, 0xf0, 0x11, 0x00


	//----- nvinfo : EIATTR_KPARAM_INFO
	.align		4
.L_167:
        /*0028*/ 	.byte	0x04, 0x17
        /*002a*/ 	.short	(.L_169 - .L_168)
.L_168:
        /*002c*/ 	.word	0x00000000
        /*0030*/ 	.short	0x0008
        /*0032*/ 	.short	0x0040
        /*0034*/ 	.byte	0x00, 0xf5, 0x21, 0x00


	//----- nvinfo : EIATTR_KPARAM_INFO
	.align		4
.L_169:
        /*0038*/ 	.byte	0x04, 0x17
        /*003a*/ 	.short	(.L_171 - .L_170)
.L_170:
        /*003c*/ 	.word	0x00000000
        /*0040*/ 	.short	0x0007
        /*0042*/ 	.short	0x0038
        /*0044*/ 	.byte	0x00, 0xf5, 0x21, 0x00


	//----- nvinfo : EIATTR_KPARAM_INFO
	.align		4
.L_171:
        /*0048*/ 	.byte	0x04, 0x17
        /*004a*/ 	.short	(.L_173 - .L_172)
.L_172:
        /*004c*/ 	.word	0x00000000
        /*0050*/ 	.short	0x0006
        /*0052*/ 	.short	0x0030
        /*0054*/ 	.byte	0x00, 0xf5, 0x21, 0x00


	//----- nvinfo : EIATTR_KPARAM_INFO
	.align		4
.L_173:
        /*0058*/ 	.byte	0x04, 0x17
        /*005a*/ 	.short	(.L_175 - .L_174)
.L_174:
        /*005c*/ 	.word	0x00000000
        /*0060*/ 	.short	0x0005
        /*0062*/ 	.short	0x0028
        /*0064*/ 	.byte	0x00, 0xf5, 0x21, 0x00


	//----- nvinfo : EIATTR_KPARAM_INFO
	.align		4
.L_175:
        /*0068*/ 	.byte	0x04, 0x17
        /*006a*/ 	.short	(.L_177 - .L_176)
.L_176:
        /*006c*/ 	.word	0x00000000
        /*0070*/ 	.short	0x0004
        /*0072*/ 	.short	0x0020
        /*0074*/ 	.byte	0x00, 0xf5, 0x21, 0x00


	//----- nvinfo : EIATTR_KPARAM_INFO
	.align		4
.L_177:
        /*0078*/ 	.byte	0x04, 0x17
        /*007a*/ 	.short	(.L_179 - .L_178)
.L_178:
        /*007c*/ 	.word	0x00000000
        /*0080*/ 	.short	0x0003
        /*0082*/ 	.short	0x0018
        /*0084*/ 	.byte	0x00, 0xf5, 0x21, 0x00


	//----- nvinfo : EIATTR_KPARAM_INFO
	.align		4
.L_179:
        /*0088*/ 	.byte	0x04, 0x17
        /*008a*/ 	.short	(.L_181 - .L_180)
.L_180:
        /*008c*/ 	.word	0x00000000
        /*0090*/ 	.short	0x0002
        /*0092*/ 	.short	0x0010
        /*0094*/ 	.byte	0x00, 0xf5, 0x21, 0x00


	//----- nvinfo : EIATTR_KPARAM_INFO
	.align		4
.L_181:
        /*0098*/ 	.byte	0x04, 0x17
        /*009a*/ 	.short	(.L_183 - .L_182)
.L_182:
        /*009c*/ 	.word	0x00000000
        /*00a0*/ 	.short	0x0001
        /*00a2*/ 	.short	0x0008
        /*00a4*/ 	.byte	0x00, 0xf0, 0x11, 0x00


	//----- nvinfo : EIATTR_KPARAM_INFO
	.align		4
.L_183:
        /*00a8*/ 	.byte	0x04, 0x17
        /*00aa*/ 	.short	(.L_185 - .L_184)
.L_184:
        /*00ac*/ 	.word	0x00000000
        /*00b0*/ 	.short	0x0000
        /*00b2*/ 	.short	0x0000
        /*00b4*/ 	.byte	0x00, 0xf5, 0x21, 0x00


	//----- nvinfo : EIATTR_SPARSE_MMA_MASK
	.align		4
.L_185:
        /*00b8*/ 	.byte	0x03, 0x50
        /*00ba*/ 	.short	0x0000


	//----- nvinfo : EIATTR_MAXREG_COUNT
	.align		4
        /*00bc*/ 	.byte	0x03, 0x1b
        /*00be*/ 	.short	0x00ff


	//----- nvinfo : EIATTR_NUM_BARRIERS
	.align		4
        /*00c0*/ 	.byte	0x02, 0x4c
        /*00c2*/ 	.byte	0x01
	.zero		1


	//----- nvinfo : EIATTR_MERCURY_ISA_VERSION
	.align		4
        /*00c4*/ 	.byte	0x03, 0x5f
        /*00c6*/ 	.short	0x0101


	//----- nvinfo : EIATTR_INT_WARP_WIDE_INSTR_OFFSETS
	.align		4
        /*00c8*/ 	.byte	0x04, 0x31
        /*00ca*/ 	.short	(.L_187 - .L_186)


	//   ....[0]....
.L_186:
        /*00cc*/ 	.word	0x000005c0


	//   ....[1]....
        /*00d0*/ 	.word	0x00000660


	//----- nvinfo : EIATTR_VRC_CTA_INIT_COUNT
	.align		4
.L_187:
        /*00d4*/ 	.byte	0x02, 0x4a
	.zero		1
	.zero		1


	//----- nvinfo : EIATTR_EXIT_INSTR_OFFSETS
	.align		4
        /*00d8*/ 	.byte	0x04, 0x1c
        /*00da*/ 	.short	(.L_189 - .L_188)


	//   ....[0]....
.L_188:
        /*00dc*/ 	.word	0x00000180


	//   ....[1]....
        /*00e0*/ 	.word	0x00000760


	//----- nvinfo : EIATTR_CRS_STACK_SIZE
	.align		4
.L_189:
        /*00e4*/ 	.byte	0x04, 0x1e
        /*00e6*/ 	.short	(.L_191 - .L_190)
.L_190:
        /*00e8*/ 	.word	0x00000000


	//----- nvinfo : EIATTR_CBANK_PARAM_SIZE
	.align		4
.L_191:
        /*00ec*/ 	.byte	0x03, 0x19
        /*00ee*/ 	.short	0x0050


	//----- nvinfo : EIATTR_PARAM_CBANK
	.align		4
        /*00f0*/ 	.byte	0x04, 0x0a
        /*00f2*/ 	.short	(.L_193 - .L_192)
	.align		4
.L_192:
        /*00f4*/ 	.word	index@(.nv.constant0._Z24k_step_relaxation_kernelPKiiPfPiS0_S0_PKfS2_S2_ii)
        /*00f8*/ 	.short	0x0380
        /*00fa*/ 	.short	0x0050


	//----- nvinfo : EIATTR_SW_WAR
	.align		4
.L_193:
        /*00fc*/ 	.byte	0x04, 0x36
        /*00fe*/ 	.short	(.L_195 - .L_194)
.L_194:
        /*0100*/ 	.word	0x00000008
.L_195:


//--------------------- .nv.callgraph             --------------------------
	.section	.nv.callgraph,"",@"SHT_CUDA_CALLGRAPH"
	.align	4
	.sectionentsize	8
	.align		4
        /*0000*/ 	.word	0x00000000
	.align		4
        /*0004*/ 	.word	0xffffffff
	.align		4
        /*0008*/ 	.word	0x00000000
	.align		4
        /*000c*/ 	.word	0xfffffffe
	.align		4
        /*0010*/ 	.word	0x00000000
	.align		4
        /*0014*/ 	.word	0xfffffffd
	.align		4
        /*0018*/ 	.word	0x00000000
	.align		4
        /*001c*/ 	.word	0xfffffffc


//--------------------- .text._Z28compact_frontier_scan_kernelPKiPiS1_S1_i --------------------------
	.section	.text._Z28compact_frontier_scan_kernelPKiPiS1_S1_i,"ax",@progbits
	.align	128
        .global         _Z28compact_frontier_scan_kernelPKiPiS1_S1_i
        .type           _Z28compact_frontier_scan_kernelPKiPiS1_S1_i,@function
        .size           _Z28compact_frontier_scan_kernelPKiPiS1_S1_i,(.L_x_80 - _Z28compact_frontier_scan_kernelPKiPiS1_S1_i)
        .other          _Z28compact_frontier_scan_kernelPKiPiS1_S1_i,@"STO_CUDA_ENTRY STV_DEFAULT"
_Z28compact_frontier_scan_kernelPKiPiS1_S1_i:
.text._Z28compact_frontier_scan_kernelPKiPiS1_S1_i:
[----:B------:R-:W-:Y:S01]  /*0000*/  LDC R1, c[0x0][0x37c] ;  /* 0x0000df00ff017b82 */ /* 0x000fe20000000800 */
[----:B------:R-:W0:Y:S01]  /*0010*/  S2R R10, SR_TID.X ;  /* 0x00000000000a7919 */ /* 0x000e220000002100 */
[----:B------:R-:W0:Y:S01]  /*0020*/  LDCU UR8, c[0x0][0x360] ;  /* 0x00006c00ff0877ac */ /* 0x000e220008000800 */
[----:B------:R-:W-:Y:S01]  /*0030*/  IMAD.MOV.U32 R0, RZ, RZ, RZ ;  /* 0x000000ffff007224 */ /* 0x000fe200078e00ff */
[----:B------:R-:W0:Y:S01]  /*0040*/  S2R R11, SR_CTAID.X ;  /* 0x00000000000b7919 */ /* 0x000e220000002500 */
[----:B------:R-:W1:Y:S01]  /*0050*/  LDCU UR4, c[0x0][0x3a0] ;  /* 0x00007400ff0477ac */ /* 0x000e620008000800 */
[----:B------:R-:W2:Y:S01]  /*0060*/  LDCU.64 UR6, c[0x0][0x358] ;  /* 0x00006b00ff0677ac */ /* 0x000ea20008000a00 */
[----:B0-----:R-:W-:-:S05]  /*0070*/  IMAD R2, R11, UR8, R10 ;  /* 0x000000080b027c24 */ /* 0x001fca000f8e020a */
[----:B-1----:R-:W-:-:S13]  /*0080*/  ISETP.GE.AND P0, PT, R2, UR4, PT ;  /* 0x0000000402007c0c */ /* 0x002fda000bf06270 */
[----:B------:R-:W0:Y:S02]  /*0090*/  @!P0 LDC.64 R4, c[0x0][0x380] ;  /* 0x0000e000ff048b82 */ /* 0x000e240000000a00 */
[----:B0-----:R-:W-:-:S05]  /*00a0*/  @!P0 IMAD.WIDE R4, R2, 0x4, R4 ;  /* 0x0000000402048825 */ /* 0x001fca00078e0204 */
[----:B--2---:R-:W2:Y:S01]  /*00b0*/  @!P0 LDG.E.CONSTANT R0, desc[UR6][R4.64] ;  /* 0x0000000604008981 */ /* 0x004ea2000c1e9900 */
[----:B------:R-:W0:Y:S01]  /*00c0*/  S2UR UR5, SR_CgaCtaId ;  /* 0x00000000000579c3 */ /* 0x000e220000008800 */
[----:B------:R-:W-:Y:S01]  /*00d0*/  UMOV UR4, 0x400 ;  /* 0x0000040000047882 */ /* 0x000fe20000000000 */
[----:B------:R-:W-:Y:S02]  /*00e0*/  UISETP.GE.U32.AND UP0, UPT, UR8, 0x2, UPT ;  /* 0x000000020800788c */ /* 0x000fe4000bf06070 */
[----:B0-----:R-:W-:-:S06]  /*00f0*/  ULEA UR4, UR5, UR4, 0x18 ;  /* 0x0000000405047291 */ /* 0x001fcc000f8ec0ff */
[----:B------:R-:W-:-:S05]  /*0100*/  LEA R3, R10, UR4, 0x2 ;  /* 0x000000040a037c11 */ /* 0x000fca000f8e10ff */
[----:B--2---:R0:W-:Y:S01]  /*0110*/  STS [R3], R0 ;  /* 0x0000000003007388 */ /* 0x0041e20000000800 */
[----:B------:R-:W-:Y:S06]  /*0120*/  BAR.SYNC.DEFER_BLOCKING 0x0 ;  /* 0x0000000000007b1d */ /* 0x000fec0000010000 */
[----:B------:R-:W-:Y:S05]  /*0130*/  BRA.U !UP0, `(.L_x_0) ;  /* 0x0000000108407547 */ /* 0x000fea000b800000 */
[----:B------:R-:W-:Y:S01]  /*0140*/  LEA R4, R10, 0x2, 0x1 ;  /* 0x000000020a047811 */ /* 0x000fe200078e08ff */
[----:B------:R-:W-:-:S07]  /*0150*/  IMAD.MOV.U32 R5, RZ, RZ, 0x1 ;  /* 0x00000001ff057424 */ /* 0x000fce00078e00ff */
.L_x_1:
[----:B------:R-:W-:-:S04]  /*0160*/  IMAD R6, R4, R5, RZ ;  /* 0x0000000504067224 */ /* 0x000fc800078e02ff */
[----:B------:R-:W-:-:S05]  /*0170*/  VIADD R7, R6, 0xffffffff ;  /* 0xffffffff06077836 */ /* 0x000fca0000000000 */
[----:B------:R-:W-:-:S13]  /*0180*/  ISETP.GE.U32.AND P0, PT, R7, UR8, PT ;  /* 0x0000000807007c0c */ /* 0x000fda000bf06070 */
[----:B------:R-:W-:-:S04]  /*0190*/  @!P0 IADD3 R6, PT, PT, R6, -R5, RZ ;  /* 0x8000000506068210 */ /* 0x000fc80007ffe0ff */
[----:B------:R-:W-:-:S05]  /*01a0*/  @!P0 LEA R6, R6, UR4, 0x2 ;  /* 0x0000000406068c11 */ /* 0x000fca000f8e10ff */
[C---:B------:R-:W-:Y:S01]  /*01b0*/  @!P0 IMAD R7, R5.reuse, 0x4, R6 ;  /* 0x0000000405078824 */ /* 0x040fe200078e0206 */
[----:B------:R-:W-:Y:S01]  /*01c0*/  SHF.L.U32 R5, R5, 0x1, RZ ;  /* 0x0000000105057819 */ /* 0x000fe200000006ff */
[----:B------:R-:W-:Y:S04]  /*01d0*/  @!P0 LDS R6, [R6+-0x4] ;  /* 0xfffffc0006068984 */ /* 0x000fe80000000800 */
[----:B------:R-:W1:Y:S02]  /*01e0*/  @!P0 LDS R9, [R7+-0x4] ;  /* 0xfffffc0007098984 */ /* 0x000e640000000800 */
[----:B-1----:R-:W-:-:S05]  /*01f0*/  @!P0 IMAD.IADD R8, R6, 0x1, R9 ;  /* 0x0000000106088824 */ /* 0x002fca00078e0209 */
[----:B------:R1:W-:Y:S01]  /*0200*/  @!P0 STS [R7+-0x4], R8 ;  /* 0xfffffc0807008388 */ /* 0x0003e20000000800 */
[----:B------:R-:W-:Y:S01]  /*0210*/  BAR.SYNC.DEFER_BLOCKING 0x0 ;  /* 0x0000000000007b1d */ /* 0x000fe20000010000 */
[----:B------:R-:W-:-:S13]  /*0220*/  ISETP.GE.U32.AND P0, PT, R5, UR8, PT ;  /* 0x0000000805007c0c */ /* 0x000fda000bf06070 */
[----:B-1----:R-:W-:Y:S05]  /*0230*/  @!P0 BRA `(.L_x_1) ;  /* 0xfffffffc00c88947 */ /* 0x002fea000383ffff */
.L_x_0:
[----:B------:R-:W-:Y:S02]  /*0240*/  UIADD3 UR5, UPT, UPT, UR8, -0x1, URZ ;  /* 0xffffffff08057890 */ /* 0x000fe4000fffe0ff */
[----:B------:R-:W-:-:S04]  /*0250*/  UISETP.GE.U32.AND UP0, UPT, UR8, 0x2, UPT ;  /* 0x000000020800788c */ /* 0x000fc8000bf06070 */
[----:B------:R-:W-:-:S05]  /*0260*/  ISETP.NE.AND P1, PT, R10, UR5, PT ;  /* 0x000000050a007c0c */ /* 0x000fca000bf25270 */
[----:B------:R-:W1:Y:S08]  /*0270*/  LDCU UR5, c[0x0][0x3a0] ;  /* 0x00007400ff0577ac */ /* 0x000e700008000800 */
[----:B------:R-:W2:Y:S01]  /*0280*/  @!P1 LDS R7, [R3] ;  /* 0x0000000003079984 */ /* 0x000ea20000000800 */
[----:B------:R-:W3:Y:S03]  /*0290*/  @!P1 LDC.64 R4, c[0x0][0x388] ;  /* 0x0000e200ff049b82 */ /* 0x000ee60000000a00 */
[----:B------:R4:W-:Y:S01]  /*02a0*/  @!P1 STS [R3], RZ ;  /* 0x000000ff03009388 */ /* 0x0009e20000000800 */
[----:B-1----:R-:W-:Y:S01]  /*02b0*/  ISETP.GE.AND P0, PT, R2, UR5, PT ;  /* 0x0000000502007c0c */ /* 0x002fe2000bf06270 */
[----:B---3--:R-:W-:-:S05]  /*02c0*/  @!P1 IMAD.WIDE.U32 R4, R11, 0x4, R4 ;  /* 0x000000040b049825 */ /* 0x008fca00078e0004 */
[----:B--2---:R4:W-:Y:S01]  /*02d0*/  @!P1 STG.E desc[UR6][R4.64], R7 ;  /* 0x0000000704009986 */ /* 0x0049e2000c101906 */
[----:B------:R-:W-:Y:S06]  /*02e0*/  BAR.SYNC.DEFER_BLOCKING 0x0 ;  /* 0x0000000000007b1d */ /* 0x000fec0000010000 */
[----:B------:R-:W-:Y:S05]  /*02f0*/  BRA.U !UP0, `(.L_x_2) ;  /* 0x0000000108487547 */ /* 0x000fea000b800000 */
[----:B------:R-:W-:Y:S01]  /*0300*/  LEA R9, R10, 0x2, 0x1 ;  /* 0x000000020a097811 */ /* 0x000fe200078e08ff */
[----:B----4-:R-:W-:-:S07]  /*0310*/  IMAD.U32 R4, RZ, RZ, UR8 ;  /* 0x00000008ff047e24 */ /* 0x010fce000f8e00ff */
.L_x_3:
[----:B------:R-:W-:-:S05]  /*0320*/  SHF.R.U32.HI R10, RZ, 0x1, R4 ;  /* 0x00000001ff0a7819 */ /* 0x000fca0000011604 */
[----:B------:R-:W-:-:S04]  /*0330*/  IMAD R5, R9, R10, RZ ;  /* 0x0000000a09057224 */ /* 0x000fc800078e02ff */
[----:B------:R-:W-:-:S05]  /*0340*/  VIADD R6, R5, 0xffffffff ;  /* 0xffffffff05067836 */ /* 0x000fca0000000000 */
[----:B------:R-:W-:-:S13]  /*0350*/  ISETP.GE.U32.AND P1, PT, R6, UR8, PT ;  /* 0x0000000806007c0c */ /* 0x000fda000bf26070 */
[----:B------:R-:W-:-:S04]  /*0360*/  @!P1 IADD3 R5, PT, PT, -R10, R5, RZ ;  /* 0x000000050a059210 */ /* 0x000fc80007ffe1ff */
[----:B------:R-:W-:-:S05]  /*0370*/  @!P1 LEA R5, R5, UR4, 0x2 ;  /* 0x0000000405059c11 */ /* 0x000fca000f8e10ff */
[----:B------:R-:W-:Y:S01]  /*0380*/  @!P1 IMAD R7, R10, 0x4, R5 ;  /* 0x000000040a079824 */ /* 0x000fe200078e0205 */
[----:B------:R-:W-:Y:S04]  /*0390*/  @!P1 LDS R6, [R5+-0x4] ;  /* 0xfffffc0005069984 */ /* 0x000fe80000000800 */
[----:B------:R-:W1:Y:S02]  /*03a0*/  @!P1 LDS R8, [R7+-0x4] ;  /* 0xfffffc0007089984 */ /* 0x000e640000000800 */
[----:B-1----:R-:W-:Y:S02]  /*03b0*/  @!P1 IMAD.IADD R6, R6, 0x1, R8 ;  /* 0x0000000106069824 */ /* 0x002fe400078e0208 */
[----:B------:R1:W-:Y:S04]  /*03c0*/  @!P1 STS [R5+-0x4], R8 ;  /* 0xfffffc0805009388 */ /* 0x0003e80000000800 */
[----:B------:R1:W-:Y:S01]  /*03d0*/  @!P1 STS [R7+-0x4], R6 ;  /* 0xfffffc0607009388 */ /* 0x0003e20000000800 */
[----:B------:R-:W-:Y:S01]  /*03e0*/  BAR.SYNC.DEFER_BLOCKING 0x0 ;  /* 0x0000000000007b1d */ /* 0x000fe20000010000 */
[----:B------:R-:W-:-:S02]  /*03f0*/  ISETP.GT.U32.AND P1, PT, R4, 0x3, PT ;  /* 0x000000030400780c */ /* 0x000fc40003f24070 */
[----:B------:R-:W-:-:S11]  /*0400*/  MOV R4, R10 ;  /* 0x0000000a00047202 */ /* 0x000fd60000000f00 */
[----:B-1----:R-:W-:Y:S05]  /*0410*/  @P1 BRA `(.L_x_3) ;  /* 0xfffffffc00c01947 */ /* 0x002fea000383ffff */
.L_x_2:
[----:B------:R-:W-:Y:S05]  /*0420*/  @P0 EXIT ;  /* 0x000000000000094d */ /* 0x000fea0003800000 */
[----:B----4-:R-:W1:Y:S01]  /*0430*/  LDS R7, [R3] ;  /* 0x0000000003077984 */ /* 0x010e620000000800 */
[----:B------:R-:W-:Y:S01]  /*0440*/  ISETP.NE.AND P0, PT, R0, RZ, PT ;  /* 0x000000ff0000720c */ /* 0x000fe20003f05270 */
[----:B------:R-:W-:-:S06]  /*0450*/  UIADD3 UR4, UPT, UPT, UR5, -0x1, URZ ;  /* 0xffffffff05047890 */ /* 0x000fcc000fffe0ff */
[----:B------:R-:W-:-:S06]  /*0460*/  ISETP.NE.AND P1, PT, R2, UR4, PT ;  /* 0x0000000402007c0c */ /* 0x000fcc000bf25270 */
[----:B------:R-:W1:Y:S02]  /*0470*/  @P0 LDC.64 R4, c[0x0][0x390] ;  /* 0x0000e400ff040b82 */ /* 0x000e640000000a00 */
[----:B-1----:R-:W-:-:S05]  /*0480*/  @P0 IMAD.WIDE R4, R7, 0x4, R4 ;  /* 0x0000000407040825 */ /* 0x002fca00078e0204 */
[----:B------:R1:W-:Y:S01]  /*0490*/  @P0 STG.E desc[UR6][R4.64], R2 ;  /* 0x0000000204000986 */ /* 0x0003e2000c101906 */
[----:B------:R-:W-:Y:S05]  /*04a0*/  @P1 EXIT ;  /* 0x000000000000194d */ /* 0x000fea0003800000 */
[----:B01----:R-:W0:Y:S01]  /*04b0*/  LDC.64 R2, c[0x0][0x398] ;  /* 0x0000e600ff027b82 */ /* 0x003e220000000a00 */
[----:B------:R-:W-:-:S05]  /*04c0*/  IMAD.IADD R7, R7, 0x1, R0 ;  /* 0x0000000107077824 */ /* 0x000fca00078e0200 */
[----:B0-----:R-:W-:Y:S01]  /*04d0*/  STG.E desc[UR6][R2.64], R7 ;  /* 0x0000000702007986 */ /* 0x001fe2000c101906 */
[----:B------:R-:W-:Y:S05]  /*04e0*/  EXIT ;  /* 0x000000000000794d */ /* 0x000fea0003800000 */
.L_x_4:
[----:B------:R-:W-:-:S00]  /*04f0*/  BRA `(.L_x_4) ;  /* 0xfffffffc00fc7947 */ /* 0x000fc0000383ffff */
[----:B------:R-:W-:-:S00]  /*0500*/  NOP ;  /* 0x0000000000007918 */ /* 0x000fc00000000000 */
[----:B------:R-:W-:-:S00]  /*0510*/  NOP ;  /* 0x0000000000007918 */ /* 0x000fc00000000000 */
[----:B------:R-:W-:-:S00]  /*0520*/  NOP ;  /* 0x0000000000007918 */ /* 0x000fc00000000000 */
[----:B------:R-:W-:-:S00]  /*0530*/  NOP ;  /* 0x0000000000007918 */ /* 0x000fc00000000000 */
[----:B------:R-:W-:-:S00]  /*0540*/  NOP ;  /* 0x0000000000007918 */ /* 0x000fc00000000000 */
[----:B------:R-:W-:-:S00]  /*0550*/  NOP ;  /* 0x0000000000007918 */ /* 0x000fc00000000000 */
[----:B------:R-:W-:-:S00]  /*0560*/  NOP ;  /* 0x0000000000007918 */ /* 0x000fc00000000000 */
[----:B------:R-:W-:-:S00]  /*0570*/  NOP ;  /* 0x0000000000007918 */ /* 0x000fc00000000000 */
.L_x_80:


//--------------------- .text._Z30compact_frontier_atomic_kernelPKiPiS1_i --------------------------
	.section	.text._Z30compact_frontier_atomic_kernelPKiPiS1_i,"ax",@progbits
	.align	128
        .global         _Z30compact_frontier_atomic_kernelPKiPiS1_i
        .type           _Z30compact_frontier_atomic_kernelPKiPiS1_i,@function
        .size           _Z30compact_frontier_atomic_kernelPKiPiS1_i,(.L_x_81 - _Z30compact_frontier_atomic_kernelPKiPiS1_i)
        .other          _Z30compact_frontier_atomic_kernelPKiPiS1_i,@"STO_CUDA_ENTRY STV_DEFAULT"
_Z30compact_frontier_atomic_kernelPKiPiS1_i:
.text._Z30compact_frontier_atomic_kernelPKiPiS1_i:
[----:B------:R-:W-:Y:S01]  /*0000*/  LDC R1, c[0x0][0x37c] ;  /* 0x0000df00ff017b82 */ /* 0x000fe20000000800 */
[----:B------:R-:W0:Y:S07]  /*0010*/  S2R R0, SR_TID.X ;  /* 0x0000000000007919 */ /* 0x000e2e0000002100 */
[----:B------:R-:W0:Y:S01]  /*0020*/  S2UR UR4, SR_CTAID.X ;  /* 0x00000000000479c3 */ /* 0x000e220000002500 */
[----:B------:R-:W1:Y:S07]  /*0030*/  LDCU UR5, c[0x0][0x398] ;  /* 0x00007300ff0577ac */ /* 0x000e6e0008000800 */
[----:B------:R-:W0:Y:S02]  /*0040*/  LDC R11, c[0x0][0x360] ;  /* 0x0000d800ff0b7b82 */ /* 0x000e240000000800 */
[----:B0-----:R-:W-:-:S05]  /*0050*/  IMAD R0, R11, UR4, R0 ;  /* 0x000000040b007c24 */ /* 0x001fca000f8e0200 */
[----:B-1----:R-:W-:-:S13]  /*0060*/  ISETP.GE.AND P0, PT, R0, UR5, PT ;  /* 0x0000000500007c0c */ /* 0x002fda000bf06270 */
[----:B------:R-:W-:Y:S05]  /*0070*/  @P0 EXIT ;  /* 0x000000000000094d */ /* 0x000fea0003800000 */
[----:B------:R-:W0:Y:S01]  /*0080*/  LDC.64 R2, c[0x0][0x380] ;  /* 0x0000e000ff027b82 */ /* 0x000e220000000a00 */
[----:B------:R-:W1:Y:S01]  /*0090*/  LDCU UR4, c[0x0][0x370] ;  /* 0x00006e00ff0477ac */ /* 0x000e620008000800 */
[----:B------:R-:W2:Y:S06]  /*00a0*/  LDCU.64 UR6, c[0x0][0x358] ;  /* 0x00006b00ff0677ac */ /* 0x000eac0008000a00 */
[----:B------:R-:W3:Y:S01]  /*00b0*/  LDC.64 R4, c[0x0][0x388] ;  /* 0x0000e200ff047b82 */ /* 0x000ee20000000a00 */
[----:B------:R-:W4:Y:S01]  /*00c0*/  LDCU UR5, c[0x0][0x398] ;  /* 0x00007300ff0577ac */ /* 0x000f220008000800 */
[----:B-1----:R-:W-:-:S07]  /*00d0*/  IMAD R11, R11, UR4, RZ ;  /* 0x000000040b0b7c24 */ /* 0x002fce000f8e02ff */
.L_x_7:
[----:B0-----:R-:W-:-:S06]  /*00e0*/  IMAD.WIDE R6, R0, 0x4, R2 ;  /* 0x0000000400067825 */ /* 0x001fcc00078e0202 */
[----:B--2---:R-:W2:Y:S01]  /*00f0*/  LDG.E.CONSTANT R6, desc[UR6][R6.64] ;  /* 0x0000000606067981 */ /* 0x004ea2000c1e9900 */
[----:B------:R-:W-:Y:S01]  /*0100*/  BSSY.RECONVERGENT B0, `(.L_x_5) ;  /* 0x0000011000007945 */ /* 0x000fe20003800200 */
[----:B--2---:R-:W-:-:S13]  /*0110*/  ISETP.NE.AND P0, PT, R6, RZ, PT ;  /* 0x000000ff0600720c */ /* 0x004fda0003f05270 */
[----:B------:R-:W-:Y:S05]  /*0120*/  @!P0 BRA `(.L_x_6) ;  /* 0x0000000000388947 */ /* 0x000fea0003800000 */
[----:B------:R-:W0:Y:S01]  /*0130*/  S2R R9, SR_LANEID ;  /* 0x0000000000097919 */ /* 0x000e220000000000 */
[----:B------:R-:W-:Y:S01]  /*0140*/  VOTEU.ANY UR4, UPT, PT ;  /* 0x0000000000047886 */ /* 0x000fe200038e0100 */
[----:B------:R-:W1:Y:S01]  /*0150*/  LDC.64 R6, c[0x0][0x390] ;  /* 0x0000e400ff067b82 */ /* 0x000e620000000a00 */
[----:B------:R-:W0:Y:S08]  /*0160*/  FLO.U32 R10, UR4 ;  /* 0x00000004000a7d00 */ /* 0x000e3000080e0000 */
[----:B------:R-:W1:Y:S01]  /*0170*/  POPC R13, UR4 ;  /* 0x00000004000d7d09 */ /* 0x000e620008000000 */
[----:B0-----:R-:W-:-:S13]  /*0180*/  ISETP.EQ.U32.AND P0, PT, R10, R9, PT ;  /* 0x000000090a00720c */ /* 0x001fda0003f02070 */
[----:B-1----:R-:W2:Y:S01]  /*0190*/  @P0 ATOMG.E.ADD.STRONG.GPU PT, R7, desc[UR6][R6.64], R13 ;  /* 0x8000000d060709a8 */ /* 0x002ea200081ef106 */
[----:B------:R-:W0:Y:S02]  /*01a0*/  S2R R8, SR_LTMASK ;  /* 0x0000000000087919 */ /* 0x000e240000003900 */
[----:B0-----:R-:W-:-:S06]  /*01b0*/  LOP3.LUT R12, R8, UR4, RZ, 0xc0, !PT ;  /* 0x00000004080c7c12 */ /* 0x001fcc000f8ec0ff */
[----:B------:R-:W0:Y:S01]  /*01c0*/  POPC R12, R12 ;  /* 0x0000000c000c7309 */ /* 0x000e220000000000 */
[----:B--2---:R-:W0:Y:S02]  /*01d0*/  SHFL.IDX PT, R9, R7, R10, 0x1f ;  /* 0x00001f0a07097589 */ /* 0x004e2400000e0000 */
[----:B0-----:R-:W-:-:S04]  /*01e0*/  IMAD.IADD R9, R9, 0x1, R12 ;  /* 0x0000000109097824 */ /* 0x001fc800078e020c */
[----:B---3--:R-:W-:-:S05]  /*01f0*/  IMAD.WIDE R8, R9, 0x4, R4 ;  /* 0x0000000409087825 */ /* 0x008fca00078e0204 */
[----:B------:R0:W-:Y:S02]  /*0200*/  STG.E desc[UR6][R8.64], R0 ;  /* 0x0000000008007986 */ /* 0x0001e4000c101906 */
.L_x_6:
[----:B----4-:R-:W-:Y:S05]  /*0210*/  BSYNC.RECONVERGENT B0 ;  /* 0x0000000000007941 */ /* 0x010fea0003800200 */
.L_x_5:
[----:B0-----:R-:W-:-:S04]  /*0220*/  IADD3 R0, PT, PT, R11, R0, RZ ;  /* 0x000000000b007210 */ /* 0x001fc80007ffe0ff */
[----:B------:R-:W-:-:S13]  /*0230*/  ISETP.GE.AND P0, PT, R0, UR5, PT ;  /* 0x0000000500007c0c */ /* 0x000fda000bf06270 */
[----:B------:R-:W-:Y:S05]  /*0240*/  @!P0 BRA `(.L_x_7) ;  /* 0xfffffffc00a48947 */ /* 0x000fea000383ffff */
[----:B------:R-:W-:Y:S05]  /*0250*/  EXIT ;  /* 0x000000000000794d */ /* 0x000fea0003800000 */
.L_x_8:
        /* <DEDUP_REMOVED lines=10> */
.L_x_81:


//--------------------- .text._Z25partition_frontier_kernelPKiiS0_iPKfPiS3_i --------------------------
	.section	.text._Z25partition_frontier_kernelPKiiS0_iPKfPiS3_i,"ax",@progbits
	.align	128
        .global         _Z25partition_frontier_kernelPKiiS0_iPKfPiS3_i
        .type           _Z25partition_frontier_kernelPKiiS0_iPKfPiS3_i,@function
        .size           _Z25partition_frontier_kernelPKiiS0_iPKfPiS3_i,(.L_x_82 - _Z25partition_frontier_kernelPKiiS0_iPKfPiS3_i)
        .other          _Z25partition_frontier_kernelPKiiS0_iPKfPiS3_i,@"STO_CUDA_ENTRY STV_DEFAULT"
_Z25partition_frontier_kernelPKiiS0_iPKfPiS3_i:
.text._Z25partition_frontier_kernelPKiiS0_iPKfPiS3_i:
[----:B------:R-:W-:Y:S01]  /*0000*/  LDC R1, c[0x0][0x37c] ;  /* 0x0000df00ff017b82 */ /* 0x000fe20000000800 */
[----:B------:R-:W0:Y:S01]  /*0010*/  S2R R11, SR_TID.X ;  /* 0x00000000000b7919 */ /* 0x000e220000002100 */
[----:B------:R-:W0:Y:S06]  /*0020*/  LDCU UR10, c[0x0][0x398] ;  /* 0x00007300ff0a77ac */ /* 0x000e2c0008000800 */
[----:B------:R-:W1:Y:S01]  /*0030*/  S2UR UR4, SR_CTAID.X ;  /* 0x00000000000479c3 */ /* 0x000e620000002500 */
[----:B------:R-:W-:Y:S01]  /*0040*/  BSSY.RECONVERGENT B0, `(.L_x_9) ;  /* 0x0000014000007945 */ /* 0x000fe20003800200 */
[----:B------:R-:W2:Y:S06]  /*0050*/  LDCU.64 UR8, c[0x0][0x358] ;  /* 0x00006b00ff0877ac */ /* 0x000eac0008000a00 */
[----:B------:R-:W1:Y:S01]  /*0060*/  LDC R12, c[0x0][0x360] ;  /* 0x0000d800ff0c7b82 */ /* 0x000e620000000800 */
[----:B0-----:R-:W-:Y:S01]  /*0070*/  ISETP.GE.AND P0, PT, R11, UR10, PT ;  /* 0x0000000a0b007c0c */ /* 0x001fe2000bf06270 */
[----:B-1----:R-:W-:-:S12]  /*0080*/  IMAD R0, R12, UR4, R11 ;  /* 0x000000040c007c24 */ /* 0x002fd8000f8e020b */
[----:B--2---:R-:W-:Y:S05]  /*0090*/  @P0 BRA `(.L_x_10) ;  /* 0x0000000000380947 */ /* 0x004fea0003800000 */
[----:B------:R-:W0:Y:S01]  /*00a0*/  S2R R3, SR_CgaCtaId ;  /* 0x0000000000037919 */ /* 0x000e220000008800 */
[----:B------:R-:W1:Y:S01]  /*00b0*/  LDC.64 R8, c[0x0][0x3a0] ;  /* 0x0000e800ff087b82 */ /* 0x000e620000000a00 */
[----:B------:R-:W-:-:S07]  /*00c0*/  MOV R2, 0x400 ;  /* 0x0000040000027802 */ /* 0x000fce0000000f00 */
[----:B------:R-:W2:Y:S01]  /*00d0*/  LDC.64 R6, c[0x0][0x390] ;  /* 0x0000e400ff067b82 */ /* 0x000ea20000000a00 */
[----:B0-----:R-:W-:-:S07]  /*00e0*/  LEA R10, R3, R2, 0x18 ;  /* 0x00000002030a7211 */ /* 0x001fce00078ec0ff */
.L_x_11:
[----:B--2---:R-:W-:-:S06]  /*00f0*/  IMAD.WIDE R2, R11, 0x4, R6 ;  /* 0x000000040b027825 */ /* 0x004fcc00078e0206 */
[----:B------:R-:W1:Y:S02]  /*0100*/  LDG.E.CONSTANT R3, desc[UR8][R2.64] ;  /* 0x0000000802037981 */ /* 0x000e64000c1e9900 */
[----:B01----:R-:W-:-:S06]  /*0110*/  IMAD.WIDE R4, R3, 0x4, R8 ;  /* 0x0000000403047825 */ /* 0x003fcc00078e0208 */
[----:B------:R-:W2:Y:S01]  /*0120*/  LDG.E.CONSTANT R4, desc[UR8][R4.64] ;  /* 0x0000000804047981 */ /* 0x000ea2000c1e9900 */
[----:B------:R-:W-:Y:S02]  /*0130*/  IMAD R13, R11, 0x4, R10 ;  /* 0x000000040b0d7824 */ /* 0x000fe400078e020a */
[----:B------:R-:W-:-:S05]  /*0140*/  IMAD.IADD R11, R12, 0x1, R11 ;  /* 0x000000010c0b7824 */ /* 0x000fca00078e020b */
[----:B------:R-:W-:Y:S01]  /*0150*/  ISETP.GE.AND P0, PT, R11, UR10, PT ;  /* 0x0000000a0b007c0c */ /* 0x000fe2000bf06270 */
[----:B--2---:R0:W-:-:S12]  /*0160*/  STS [R13], R4 ;  /* 0x000000040d007388 */ /* 0x0041d80000000800 */
[----:B------:R-:W-:Y:S05]  /*0170*/  @!P0 BRA `(.L_x_11) ;  /* 0xfffffffc00dc8947 */ /* 0x000fea000383ffff */
.L_x_10:
[----:B------:R-:W-:Y:S05]  /*0180*/  BSYNC.RECONVERGENT B0 ;  /* 0x0000000000007941 */ /* 0x000fea0003800200 */
.L_x_9:
[----:B------:R-:W1:Y:S01]  /*0190*/  LDCU UR4, c[0x0][0x388] ;  /* 0x00007100ff0477ac */ /* 0x000e620008000800 */
[----:B------:R-:W-:Y:S01]  /*01a0*/  BAR.SYNC.DEFER_BLOCKING 0x0 ;  /* 0x0000000000007b1d */ /* 0x000fe20000010000 */
[----:B-1----:R-:W-:-:S13]  /*01b0*/  ISETP.GE.AND P0, PT, R0, UR4, PT ;  /* 0x0000000400007c0c */ /* 0x002fda000bf06270 */
[----:B------:R-:W-:Y:S05]  /*01c0*/  @P0 EXIT ;  /* 0x000000000000094d */ /* 0x000fea0003800000 */
[----:B------:R-:W1:Y:S08]  /*01d0*/  LDC.64 R2, c[0x0][0x380] ;  /* 0x0000e000ff027b82 */ /* 0x000e700000000a00 */
[----:B0-----:R-:W0:Y:S01]  /*01e0*/  LDC.64 R4, c[0x0][0x3a0] ;  /* 0x0000e800ff047b82 */ /* 0x001e220000000a00 */
[----:B-1----:R-:W-:-:S06]  /*01f0*/  IMAD.WIDE R2, R0, 0x4, R2 ;  /* 0x0000000400027825 */ /* 0x002fcc00078e0202 */
[----:B------:R-:W0:Y:S01]  /*0200*/  LDG.E.CONSTANT R3, desc[UR8][R2.64] ;  /* 0x0000000802037981 */ /* 0x000e22000c1e9900 */
[----:B------:R-:W-:Y:S01]  /*0210*/  UISETP.GE.AND UP0, UPT, UR10, 0x1, UPT ;  /* 0x000000010a00788c */ /* 0x000fe2000bf06270 */
[----:B------:R-:W-:Y:S02]  /*0220*/  HFMA2 R13, -RZ, RZ, 0, 0 ;  /* 0x00000000ff0d7431 */ /* 0x000fe400000001ff */
[----:B0-----:R-:W-:-:S06]  /*0230*/  IMAD.WIDE R4, R3, 0x4, R4 ;  /* 0x0000000403047825 */ /* 0x001fcc00078e0204 */
[----:B------:R-:W-:Y:S05]  /*0240*/  BRA.U !UP0, `(.L_x_12) ;  /* 0x0000001d08c87547 */ /* 0x000fea000b800000 */
[----:B------:R0:W5:Y:S01]  /*0250*/  LDG.E.CONSTANT R2, desc[UR8][R4.64] ;  /* 0x0000000804027981 */ /* 0x000162000c1e9900 */
[----:B------:R-:W-:Y:S01]  /*0260*/  UISETP.GE.U32.AND UP0, UPT, UR10, 0x8, UPT ;  /* 0x000000080a00788c */ /* 0x000fe2000bf06070 */
[----:B------:R-:W-:Y:S01]  /*0270*/  IMAD.MOV.U32 R14, RZ, RZ, 0x7f800000 ;  /* 0x7f800000ff0e7424 */ /* 0x000fe200078e00ff */
[----:B------:R-:W-:Y:S01]  /*0280*/  MOV R13, RZ ;  /* 0x000000ff000d7202 */ /* 0x000fe20000000f00 */
[----:B------:R-:W-:Y:S01]  /*0290*/  IMAD.MOV.U32 R3, RZ, RZ, RZ ;  /* 0x000000ffff037224 */ /* 0x000fe200078e00ff */
[----:B------:R-:W-:-:S05]  /*02a0*/  ULOP3.LUT UR6, UR10, 0x7, URZ, 0xc0, !UPT ;  /* 0x000000070a067892 */ /* 0x000fca000f8ec0ff */
[----:B0-----:R-:W-:Y:S07]  /*02b0*/  BRA.U !UP0, `(.L_x_13) ;  /* 0x0000000d08e87547 */ /* 0x001fee000b800000 */
[----:B------:R-:W0:Y:S01]  /*02c0*/  S2UR UR5, SR_CgaCtaId ;  /* 0x00000000000579c3 */ /* 0x000e220000008800 */
[----:B------:R-:W-:Y:S01]  /*02d0*/  ULOP3.LUT UR7, UR10, 0x7ffffff8, URZ, 0xc0, !UPT ;  /* 0x7ffffff80a077892 */ /* 0x000fe2000f8ec0ff */
[----:B------:R-:W-:Y:S01]  /*02e0*/  IMAD.MOV.U32 R14, RZ, RZ, 0x7f800000 ;  /* 0x7f800000ff0e7424 */ /* 0x000fe200078e00ff */
[----:B------:R-:W-:Y:S01]  /*02f0*/  CS2R R12, SRZ ;  /* 0x00000000000c7805 */ /* 0x000fe2000001ff00 */
[----:B------:R-:W-:-:S03]  /*0300*/  UMOV UR4, 0x400 ;  /* 0x0000040000047882 */ /* 0x000fc60000000000 */
[----:B------:R-:W-:Y:S01]  /*0310*/  IMAD.U32 R3, RZ, RZ, UR7 ;  /* 0x00000007ff037e24 */ /* 0x000fe2000f8e00ff */
[----:B------:R-:W1:Y:S01]  /*0320*/  LDC R18, c[0x0][0x3b8] ;  /* 0x0000ee00ff127b82 */ /* 0x000e620000000800 */
[----:B0-----:R-:W-:-:S12]  /*0330*/  ULEA UR4, UR5, UR4, 0x18 ;  /* 0x0000000405047291 */ /* 0x001fd8000f8ec0ff */
.L_x_30:
[----:B------:R-:W-:Y:S01]  /*0340*/  LEA R16, R12, UR4, 0x2 ;  /* 0x000000040c107c11 */ /* 0x000fe2000f8e10ff */
[----:B------:R-:W-:Y:S04]  /*0350*/  BSSY.RECONVERGENT B0, `(.L_x_14) ;  /* 0x000001e000007945 */ /* 0x000fe80003800200 */
[----:B------:R-:W0:Y:S04]  /*0360*/  LDS.128 R8, [R16] ;  /* 0x0000000010087984 */ /* 0x000e280000000c00 */
[----:B------:R2:W3:Y:S01]  /*0370*/  LDS.128 R4, [R16+0x10] ;  /* 0x0000100010047984 */ /* 0x0004e20000000c00 */
[C---:B0----5:R-:W-:Y:S01]  /*0380*/  FADD R15, R2.reuse, -R8 ;  /* 0x80000008020f7221 */ /* 0x061fe20000000000 */
[----:B------:R-:W-:-:S04]  /*0390*/  FADD R9, R2, -R9 ;  /* 0x8000000902097221 */ /* 0x000fc80000000000 */
[----:B------:R-:W-:-:S13]  /*03a0*/  FSETP.GEU.AND P0, PT, |R15|, R14, PT ;  /* 0x0000000e0f00720b */ /* 0x000fda0003f0e200 */
[----:B--23--:R-:W-:Y:S05]  /*03b0*/  @P0 BRA `(.L_x_15) ;  /* 0x00000000005c0947 */ /* 0x00cfea0003800000 */
[----:B-1----:R-:W-:Y:S02]  /*03c0*/  IABS R13, R18 ;  /* 0x00000012000d7213 */ /* 0x002fe40000000000 */
[----:B------:R-:W-:Y:S02]  /*03d0*/  ISETP.GE.AND P2, PT, R12, RZ, PT ;  /* 0x000000ff0c00720c */ /* 0x000fe40003f46270 */
[----:B------:R-:W0:Y:S08]  /*03e0*/  I2F.RP R8, R13 ;  /* 0x0000000d00087306 */ /* 0x000e300000209400 */
[----:B0-----:R-:W0:Y:S02]  /*03f0*/  MUFU.RCP R8, R8 ;  /* 0x0000000800087308 */ /* 0x001e240000001000 */
[----:B0-----:R-:W-:-:S06]  /*0400*/  IADD3 R16, PT, PT, R8, 0xffffffe, RZ ;  /* 0x0ffffffe08107810 */ /* 0x001fcc0007ffe0ff */
[----:B------:R0:W1:Y:S02]  /*0410*/  F2I.FTZ.U32.TRUNC.NTZ R17, R16 ;  /* 0x0000001000117305 */ /* 0x000064000021f000 */
[----:B0-----:R-:W-:Y:S02]  /*0420*/  IMAD.MOV.U32 R16, RZ, RZ, RZ ;  /* 0x000000ffff107224 */ /* 0x001fe400078e00ff */
[----:B-1----:R-:W-:-:S04]  /*0430*/  IMAD.MOV R14, RZ, RZ, -R17 ;  /* 0x000000ffff0e7224 */ /* 0x002fc800078e0a11 */
[----:B------:R-:W-:Y:S01]  /*0440*/  IMAD R19, R14, R13, RZ ;  /* 0x0000000d0e137224 */ /* 0x000fe200078e02ff */
[----:B------:R-:W-:-:S03]  /*0450*/  IABS R14, R12 ;  /* 0x0000000c000e7213 */ /* 0x000fc60000000000 */
[----:B------:R-:W-:-:S06]  /*0460*/  IMAD.HI.U32 R17, R17, R19, R16 ;  /* 0x0000001311117227 */ /* 0x000fcc00078e0010 */
[----:B------:R-:W-:-:S05]  /*0470*/  IMAD.HI.U32 R17, R17, R14, RZ ;  /* 0x0000000e11117227 */ /* 0x000fca00078e00ff */
[----:B------:R-:W-:-:S05]  /*0480*/  IADD3 R17, PT, PT, -R17, RZ, RZ ;  /* 0x000000ff11117210 */ /* 0x000fca0007ffe1ff */
[----:B------:R-:W-:Y:S02]  /*0490*/  IMAD R8, R13, R17, R14 ;  /* 0x000000110d087224 */ /* 0x000fe400078e020e */
[----:B------:R-:W-:-:S03]  /*04a0*/  FADD R14, |R15|, -RZ ;  /* 0x800000ff0f0e7221 */ /* 0x000fc60000000200 */
[----:B------:R-:W-:-:S13]  /*04b0*/  ISETP.GT.U32.AND P0, PT, R13, R8, PT ;  /* 0x000000080d00720c */ /* 0x000fda0003f04070 */
[----:B------:R-:W-:Y:S01]  /*04c0*/  @!P0 IMAD.IADD R8, R8, 0x1, -R13 ;  /* 0x0000000108088824 */ /* 0x000fe200078e0a0d */
[----:B------:R-:W-:-:S04]  /*04d0*/  ISETP.NE.AND P0, PT, R18, RZ, PT ;  /* 0x000000ff1200720c */ /* 0x000fc80003f05270 */
[----:B------:R-:W-:-:S13]  /*04e0*/  ISETP.GT.U32.AND P1, PT, R13, R8, PT ;  /* 0x000000080d00720c */ /* 0x000fda0003f24070 */
[----:B------:R-:W-:-:S05]  /*04f0*/  @!P1 IMAD.IADD R8, R8, 0x1, -R13 ;  /* 0x0000000108089824 */ /* 0x000fca00078e0a0d */
[----:B------:R-:W-:Y:S02]  /*0500*/  @!P2 IADD3 R8, PT, PT, -R8, RZ, RZ ;  /* 0x000000ff0808a210 */ /* 0x000fe40007ffe1ff */
[----:B------:R-:W-:-:S05]  /*0510*/  @!P0 LOP3.LUT R8, RZ, R18, RZ, 0x33, !PT ;  /* 0x00000012ff088212 */ /* 0x000fca00078e33ff */
[----:B------:R-:W-:-:S07]  /*0520*/  IMAD.MOV.U32 R13, RZ, RZ, R8 ;  /* 0x000000ffff0d7224 */ /* 0x000fce00078e0008 */
.L_x_15:
[----:B------:R-:W-:Y:S05]  /*0530*/  BSYNC.RECONVERGENT B0 ;  /* 0x0000000000007941 */ /* 0x000fea0003800200 */
.L_x_14:
[----:B------:R-:W-:Y:S01]  /*0540*/  FSETP.GEU.AND P0, PT, |R9|, R14, PT ;  /* 0x0000000e0900720b */ /* 0x000fe20003f0e200 */
[----:B------:R-:W-:Y:S01]  /*0550*/  BSSY.RECONVERGENT B0, `(.L_x_16) ;  /* 0x000001c000007945 */ /* 0x000fe20003800200 */
[----:B------:R-:W-:-:S11]  /*0560*/  FADD R15, R2, -R10 ;  /* 0x8000000a020f7221 */ /* 0x000fd60000000000 */
[----:B------:R-:W-:Y:S05]  /*0570*/  @P0 BRA `(.L_x_17) ;  /* 0x0000000000640947 */ /* 0x000fea0003800000 */
[----:B-1----:R-:W-:Y:S01]  /*0580*/  IABS R19, R18 ;  /* 0x0000001200137213 */ /* 0x002fe20000000000 */
[----:B------:R-:W-:Y:S01]  /*0590*/  VIADD R8, R12, 0x1 ;  /* 0x000000010c087836 */ /* 0x000fe20000000000 */
[----:B------:R-:W-:Y:S02]  /*05a0*/  ISETP.NE.AND P2, PT, R18, RZ, PT ;  /* 0x000000ff1200720c */ /* 0x000fe40003f45270 */
[----:B------:R-:W0:Y:S02]  /*05b0*/  I2F.RP R10, R19 ;  /* 0x00000013000a7306 */ /* 0x000e240000209400 */
[----:B------:R-:W-:Y:S02]  /*05c0*/  IABS R20, R8 ;  /* 0x0000000800147213 */ /* 0x000fe40000000000 */
[----:B------:R-:W-:-:S04]  /*05d0*/  ISETP.GE.AND P1, PT, R8, RZ, PT ;  /* 0x000000ff0800720c */ /* 0x000fc80003f26270 */
[----:B0-----:R-:W0:Y:S02]  /*05e0*/  MUFU.RCP R10, R10 ;  /* 0x0000000a000a7308 */ /* 0x001e240000001000 */
[----:B0-----:R-:W-:-:S06]  /*05f0*/  VIADD R16, R10, 0xffffffe ;  /* 0x0ffffffe0a107836 */ /* 0x001fcc0000000000 */
[----:B------:R0:W1:Y:S02]  /*0600*/  F2I.FTZ.U32.TRUNC.NTZ R17, R16 ;  /* 0x0000001000117305 */ /* 0x000064000021f000 */
[----:B0-----:R-:W-:Y:S01]  /*0610*/  IMAD.MOV.U32 R16, RZ, RZ, RZ ;  /* 0x000000ffff107224 */ /* 0x001fe200078e00ff */
[----:B-1----:R-:W-:-:S05]  /*0620*/  IADD3 R14, PT, PT, RZ, -R17, RZ ;  /* 0x80000011ff0e7210 */ /* 0x002fca0007ffe0ff */
[----:B------:R-:W-:-:S04]  /*0630*/  IMAD R13, R14, R19, RZ ;  /* 0x000000130e0d7224 */ /* 0x000fc800078e02ff */
[----:B------:R-:W-:Y:S01]  /*0640*/  IMAD.HI.U32 R14, R17, R13, R16 ;  /* 0x0000000d110e7227 */ /* 0x000fe200078e0010 */
[----:B------:R-:W-:-:S05]  /*0650*/  MOV R13, R20 ;  /* 0x00000014000d7202 */ /* 0x000fca0000000f00 */
[----:B------:R-:W-:-:S04]  /*0660*/  IMAD.HI.U32 R10, R14, R13, RZ ;  /* 0x0000000d0e0a7227 */ /* 0x000fc800078e00ff */
[----:B------:R-:W-:Y:S01]  /*0670*/  FADD R14, |R9|, -RZ ;  /* 0x800000ff090e7221 */ /* 0x000fe20000000200 */
[----:B------:R-:W-:-:S04]  /*0680*/  IMAD.MOV R10, RZ, RZ, -R10 ;  /* 0x000000ffff0a7224 */ /* 0x000fc800078e0a0a */
[----:B------:R-:W-:-:S05]  /*0690*/  IMAD R10, R19, R10, R13 ;  /* 0x0000000a130a7224 */ /* 0x000fca00078e020d */
[----:B------:R-:W-:-:S13]  /*06a0*/  ISETP.GT.U32.AND P0, PT, R19, R10, PT ;  /* 0x0000000a1300720c */ /* 0x000fda0003f04070 */
[----:B------:R-:W-:-:S05]  /*06b0*/  @!P0 IMAD.IADD R10, R10, 0x1, -R19 ;  /* 0x000000010a0a8824 */ /* 0x000fca00078e0a13 */
[----:B------:R-:W-:-:S13]  /*06c0*/  ISETP.GT.U32.AND P0, PT, R19, R10, PT ;  /* 0x0000000a1300720c */ /* 0x000fda0003f04070 */
[----:B------:R-:W-:-:S05]  /*06d0*/  @!P0 IADD3 R10, PT, PT, R10, -R19, RZ ;  /* 0x800000130a0a8210 */ /* 0x000fca0007ffe0ff */
[----:B------:R-:W-:Y:S01]  /*06e0*/  @!P1 IMAD.MOV R10, RZ, RZ, -R10 ;  /* 0x000000ffff0a9224 */ /* 0x000fe200078e0a0a */
[----:B------:R-:W-:-:S05]  /*06f0*/  @!P2 LOP3.LUT R10, RZ, R18, RZ, 0x33, !PT ;  /* 0x00000012ff0aa212 */ /* 0x000fca00078e33ff */
[----:B------:R-:W-:-:S07]  /*0700*/  IMAD.MOV.U32 R13, RZ, RZ, R10 ;  /* 0x000000ffff0d7224 */ /* 0x000fce00078e000a */
.L_x_17:
[----:B------:R-:W-:Y:S05]  /*0710*/  BSYNC.RECONVERGENT B0 ;  /* 0x0000000000007941 */ /* 0x000fea0003800200 */
.L_x_16:
        /* <DEDUP_REMOVED lines=11> */
[----:B0-----:R-:W-:Y:S01]  /*07d0*/  IADD3 R16, PT, PT, R14, 0xffffffe, RZ ;  /* 0x0ffffffe0e107810 */ /* 0x001fe20007ffe0ff */
[----:B------:R-:W-:-:S05]  /*07e0*/  FADD R14, |R15|, -RZ ;  /* 0x800000ff0f0e7221 */ /* 0x000fca0000000200 */
[----:B------:R-:W0:Y:S02]  /*07f0*/  F2I.FTZ.U32.TRUNC.NTZ R9, R16 ;  /* 0x0000001000097305 */ /* 0x000e24000021f000 */
[----:B0-----:R-:W-:-:S04]  /*0800*/  IMAD.MOV R8, RZ, RZ, -R9 ;  /* 0x000000ffff087224 */ /* 0x001fc800078e0a09 */
[----:B------:R-:W-:Y:S02]  /*0810*/  IMAD R17, R8, R13, RZ ;  /* 0x0000000d08117224 */ /* 0x000fe400078e02ff */
[----:B------:R-:W-:-:S05]  /*0820*/  HFMA2 R8, -RZ, RZ, 0, 0 ;  /* 0x00000000ff087431 */ /* 0x000fca00000001ff */
[----:B------:R-:W-:-:S04]  /*0830*/  IMAD.HI.U32 R8, R9, R17, R8 ;  /* 0x0000001109087227 */ /* 0x000fc800078e0008 */
[----:B------:R-:W-:-:S04]  /*0840*/  IMAD.MOV.U32 R9, RZ, RZ, R19 ;  /* 0x000000ffff097224 */ /* 0x000fc800078e0013 */
[----:B------:R-:W-:-:S04]  /*0850*/  IMAD.HI.U32 R8, R8, R9, RZ ;  /* 0x0000000908087227 */ /* 0x000fc800078e00ff */
[----:B------:R-:W-:-:S04]  /*0860*/  IMAD.MOV R8, RZ, RZ, -R8 ;  /* 0x000000ffff087224 */ /* 0x000fc800078e0a08 */
[----:B------:R-:W-:-:S05]  /*0870*/  IMAD R8, R13, R8, R9 ;  /* 0x000000080d087224 */ /* 0x000fca00078e0209 */
[----:B------:R-:W-:-:S13]  /*0880*/  ISETP.GT.U32.AND P0, PT, R13, R8, PT ;  /* 0x000000080d00720c */ /* 0x000fda0003f04070 */
[----:B------:R-:W-:-:S04]  /*0890*/  @!P0 IADD3 R8, PT, PT, R8, -R13, RZ ;  /* 0x8000000d08088210 */ /* 0x000fc80007ffe0ff */
[----:B------:R-:W-:-:S13]  /*08a0*/  ISETP.GT.U32.AND P0, PT, R13, R8, PT ;  /* 0x000000080d00720c */ /* 0x000fda0003f04070 */
[----:B------:R-:W-:-:S04]  /*08b0*/  @!P0 IMAD.IADD R8, R8, 0x1, -R13 ;  /* 0x0000000108088824 */ /* 0x000fc800078e0a0d */
[----:B------:R-:W-:Y:S01]  /*08c0*/  @!P1 IMAD.MOV R8, RZ, RZ, -R8 ;  /* 0x000000ffff089224 */ /* 0x000fe200078e0a08 */
[----:B------:R-:W-:-:S04]  /*08d0*/  @!P2 LOP3.LUT R8, RZ, R18, RZ, 0x33, !PT ;  /* 0x00000012ff08a212 */ /* 0x000fc800078e33ff */
[----:B------:R-:W-:-:S07]  /*08e0*/  MOV R13, R8 ;  /* 0x00000008000d7202 */ /* 0x000fce0000000f00 */
.L_x_19:
[----:B------:R-:W-:Y:S05]  /*08f0*/  BSYNC.RECONVERGENT B0 ;  /* 0x0000000000007941 */ /* 0x000fea0003800200 */
.L_x_18:
[----:B------:R-:W-:Y:S01]  /*0900*/  FSETP.GEU.AND P0, PT, |R11|, R14, PT ;  /* 0x0000000e0b00720b */ /* 0x000fe20003f0e200 */
[----:B------:R-:W-:Y:S01]  /*0910*/  BSSY.RECONVERGENT B0, `(.L_x_20) ;  /* 0x000001b000007945 */ /* 0x000fe20003800200 */
[----:B------:R-:W-:-:S11]  /*0920*/  FADD R9, R2, -R4 ;  /* 0x8000000402097221 */ /* 0x000fd60000000000 */
[----:B------:R-:W-:Y:S05]  /*0930*/  @P0 BRA `(.L_x_21) ;  /* 0x0000000000600947 */ /* 0x000fea0003800000 */
[----:B-1----:R-:W-:Y:S02]  /*0940*/  IABS R17, R18 ;  /* 0x0000001200117213 */ /* 0x002fe40000000000 */
[----:B------:R-:W-:Y:S02]  /*0950*/  IADD3 R4, PT, PT, R12, 0x3, RZ ;  /* 0x000000030c047810 */ /* 0x000fe40007ffe0ff */
[----:B------:R-:W0:Y:S01]  /*0960*/  I2F.RP R8, R17 ;  /* 0x0000001100087306 */ /* 0x000e220000209400 */
[----:B------:R-:W-:Y:S02]  /*0970*/  ISETP.NE.AND P2, PT, R18, RZ, PT ;  /* 0x000000ff1200720c */ /* 0x000fe40003f45270 */
[----:B------:R-:W-:-:S05]  /*0980*/  ISETP.GE.AND P1, PT, R4, RZ, PT ;  /* 0x000000ff0400720c */ /* 0x000fca0003f26270 */
[----:B0-----:R-:W0:Y:S02]  /*0990*/  MUFU.RCP R8, R8 ;  /* 0x0000000800087308 */ /* 0x001e240000001000 */
[----:B0-----:R-:W-:-:S06]  /*09a0*/  VIADD R14, R8, 0xffffffe ;  /* 0x0ffffffe080e7836 */ /* 0x001fcc0000000000 */
[----:B------:R0:W1:Y:S02]  /*09b0*/  F2I.FTZ.U32.TRUNC.NTZ R15, R14 ;  /* 0x0000000e000f7305 */ /* 0x000064000021f000 */
[----:B0-----:R-:W-:Y:S02]  /*09c0*/  IMAD.MOV.U32 R14, RZ, RZ, RZ ;  /* 0x000000ffff0e7224 */ /* 0x001fe400078e00ff */
[----:B-1----:R-:W-:-:S04]  /*09d0*/  IMAD.MOV R10, RZ, RZ, -R15 ;  /* 0x000000ffff0a7224 */ /* 0x002fc800078e0a0f */
[----:B------:R-:W-:Y:S01]  /*09e0*/  IMAD R13, R10, R17, RZ ;  /* 0x000000110a0d7224 */ /* 0x000fe200078e02ff */
[----:B------:R-:W-:-:S03]  /*09f0*/  IABS R10, R4 ;  /* 0x00000004000a7213 */ /* 0x000fc60000000000 */
[----:B------:R-:W-:-:S04]  /*0a00*/  IMAD.HI.U32 R13, R15, R13, R14 ;  /* 0x0000000d0f0d7227 */ /* 0x000fc800078e000e */
[----:B------:R-:W-:Y:S02]  /*0a10*/  FADD R14, |R11|, -RZ ;  /* 0x800000ff0b0e7221 */ /* 0x000fe40000000200 */
        /* <DEDUP_REMOVED lines=10> */
.L_x_21:
[----:B------:R-:W-:Y:S05]  /*0ac0*/  BSYNC.RECONVERGENT B0 ;  /* 0x0000000000007941 */ /* 0x000fea0003800200 */
.L_x_20:
        /* <DEDUP_REMOVED lines=8> */
[----:B------:R-:W-:Y:S02]  /*0b50*/  IABS R16, R4 ;  /* 0x0000000400107213 */ /* 0x000fe40000000000 */
[----:B------:R-:W-:-:S03]  /*0b60*/  ISETP.GE.AND P1, PT, R4, RZ, PT ;  /* 0x000000ff0400720c */ /* 0x000fc60003f26270 */
[----:B0-----:R-:W0:Y:S02]  /*0b70*/  MUFU.RCP R8, R8 ;  /* 0x0000000800087308 */ /* 0x001e240000001000 */
[----:B0-----:R-:W-:-:S06]  /*0b80*/  VIADD R14, R8, 0xffffffe ;  /* 0x0ffffffe080e7836 */ /* 0x001fcc0000000000 */
[----:B------:R0:W1:Y:S02]  /*0b90*/  F2I.FTZ.U32.TRUNC.NTZ R11, R14 ;  /* 0x0000000e000b7305 */ /* 0x000064000021f000 */
[----:B0-----:R-:W-:Y:S01]  /*0ba0*/  FADD R14, |R9|, -RZ ;  /* 0x800000ff090e7221 */ /* 0x001fe20000000200 */
[----:B-1----:R-:W-:-:S04]  /*0bb0*/  IMAD.MOV R10, RZ, RZ, -R11 ;  /* 0x000000ffff0a7224 */ /* 0x002fc800078e0a0b */
[----:B------:R-:W-:Y:S02]  /*0bc0*/  IMAD R15, R10, R13, RZ ;  /* 0x0000000d0a0f7224 */ /* 0x000fe400078e02ff */
[----:B------:R-:W-:-:S04]  /*0bd0*/  IMAD.MOV.U32 R10, RZ, RZ, RZ ;  /* 0x000000ffff0a7224 */ /* 0x000fc800078e00ff */
[----:B------:R-:W-:-:S04]  /*0be0*/  IMAD.HI.U32 R15, R11, R15, R10 ;  /* 0x0000000f0b0f7227 */ /* 0x000fc800078e000a */
[----:B------:R-:W-:-:S04]  /*0bf0*/  IMAD.MOV.U32 R10, RZ, RZ, R16 ;  /* 0x000000ffff0a7224 */ /* 0x000fc800078e0010 */
[----:B------:R-:W-:-:S05]  /*0c00*/  IMAD.HI.U32 R8, R15, R10, RZ ;  /* 0x0000000a0f087227 */ /* 0x000fca00078e00ff */
[----:B------:R-:W-:-:S05]  /*0c10*/  IADD3 R11, PT, PT, -R8, RZ, RZ ;  /* 0x000000ff080b7210 */ /* 0x000fca0007ffe1ff */
[----:B------:R-:W-:-:S05]  /*0c20*/  IMAD R8, R13, R11, R10 ;  /* 0x0000000b0d087224 */ /* 0x000fca00078e020a */
[----:B------:R-:W-:-:S13]  /*0c30*/  ISETP.GT.U32.AND P0, PT, R13, R8, PT ;  /* 0x000000080d00720c */ /* 0x000fda0003f04070 */
[----:B------:R-:W-:-:S05]  /*0c40*/  @!P0 IMAD.IADD R8, R8, 0x1, -R13 ;  /* 0x0000000108088824 */ /* 0x000fca00078e0a0d */
[----:B------:R-:W-:-:S13]  /*0c50*/  ISETP.GT.U32.AND P0, PT, R13, R8, PT ;  /* 0x000000080d00720c */ /* 0x000fda0003f04070 */
[----:B------:R-:W-:-:S05]  /*0c60*/  @!P0 IMAD.IADD R8, R8, 0x1, -R13 ;  /* 0x0000000108088824 */ /* 0x000fca00078e0a0d */
[----:B------:R-:W-:Y:S02]  /*0c70*/  @!P1 IADD3 R8, PT, PT, -R8, RZ, RZ ;  /* 0x000000ff08089210 */ /* 0x000fe40007ffe1ff */
[----:B------:R-:W-:-:S05]  /*0c80*/  @!P2 LOP3.LUT R8, RZ, R18, RZ, 0x33, !PT ;  /* 0x00000012ff08a212 */ /* 0x000fca00078e33ff */
[----:B------:R-:W-:-:S07]  /*0c90*/  IMAD.MOV.U32 R13, RZ, RZ, R8 ;  /* 0x000000ffff0d7224 */ /* 0x000fce00078e0008 */
.L_x_23:
[----:B------:R-:W-:Y:S05]  /*0ca0*/  BSYNC.RECONVERGENT B0 ;  /* 0x0000000000007941 */ /* 0x000fea0003800200 */
.L_x_22:
[----:B------:R-:W-:Y:S01]  /*0cb0*/  FSETP.GEU.AND P0, PT, |R5|, R14, PT ;  /* 0x0000000e0500720b */ /* 0x000fe20003f0e200 */
[----:B------:R-:W-:Y:S01]  /*0cc0*/  BSSY.RECONVERGENT B0, `(.L_x_24) ;  /* 0x000001b000007945 */ /* 0x000fe20003800200 */
[----:B------:R-:W-:-:S11]  /*0cd0*/  FADD R9, R2, -R6 ;  /* 0x8000000602097221 */ /* 0x000fd60000000000 */
[----:B------:R-:W-:Y:S05]  /*0ce0*/  @P0 BRA `(.L_x_25) ;  /* 0x0000000000600947 */ /* 0x000fea0003800000 */
[----:B-1----:R-:W-:Y:S01]  /*0cf0*/  IABS R13, R18 ;  /* 0x00000012000d7213 */ /* 0x002fe20000000000 */
[----:B------:R-:W-:Y:S01]  /*0d00*/  VIADD R4, R12, 0x5 ;  /* 0x000000050c047836 */ /* 0x000fe20000000000 */
[----:B------:R-:W-:Y:S01]  /*0d10*/  ISETP.NE.AND P2, PT, R18, RZ, PT ;  /* 0x000000ff1200720c */ /* 0x000fe20003f45270 */
[----:B------:R-:W-:Y:S01]  /*0d20*/  FADD R14, |R5|, -RZ ;  /* 0x800000ff050e7221 */ /* 0x000fe20000000200 */
[----:B------:R-:W0:Y:S02]  /*0d30*/  I2F.RP R6, R13 ;  /* 0x0000000d00067306 */ /* 0x000e240000209400 */
[----:B------:R-:W-:-:S06]  /*0d40*/  ISETP.GE.AND P1, PT, R4, RZ, PT ;  /* 0x000000ff0400720c */ /* 0x000fcc0003f26270 */
[----:B0-----:R-:W0:Y:S02]  /*0d50*/  MUFU.RCP R6, R6 ;  /* 0x0000000600067308 */ /* 0x001e240000001000 */
[----:B0-----:R-:W-:-:S06]  /*0d60*/  VIADD R10, R6, 0xffffffe ;  /* 0x0ffffffe060a7836 */ /* 0x001fcc0000000000 */
[----:B------:R0:W1:Y:S02]  /*0d70*/  F2I.FTZ.U32.TRUNC.NTZ R11, R10 ;  /* 0x0000000a000b7305 */ /* 0x000064000021f000 */
[----:B0-----:R-:W-:Y:S01]  /*0d80*/  IMAD.MOV.U32 R10, RZ, RZ, RZ ;  /* 0x000000ffff0a7224 */ /* 0x001fe200078e00ff */
[----:B-1----:R-:W-:-:S05]  /*0d90*/  IADD3 R8, PT, PT, RZ, -R11, RZ ;  /* 0x8000000bff087210 */ /* 0x002fca0007ffe0ff */
[----:B------:R-:W-:Y:S01]  /*0da0*/  IMAD R15, R8, R13, RZ ;  /* 0x0000000d080f7224 */ /* 0x000fe200078e02ff */
[----:B------:R-:W-:-:S03]  /*0db0*/  IABS R8, R4 ;  /* 0x0000000400087213 */ /* 0x000fc60000000000 */
[----:B------:R-:W-:-:S06]  /*0dc0*/  IMAD.HI.U32 R15, R11, R15, R10 ;  /* 0x0000000f0b0f7227 */ /* 0x000fcc00078e000a */
        /* <DEDUP_REMOVED lines=10> */
.L_x_25:
[----:B------:R-:W-:Y:S05]  /*0e70*/  BSYNC.RECONVERGENT B0 ;  /* 0x0000000000007941 */ /* 0x000fea0003800200 */
.L_x_24:
        /* <DEDUP_REMOVED lines=12> */
[----:B------:R-:W0:Y:S02]  /*0f40*/  F2I.FTZ.U32.TRUNC.NTZ R5, R10 ;  /* 0x0000000a00057305 */ /* 0x000e24000021f000 */
[----:B0-----:R-:W-:-:S05]  /*0f50*/  IADD3 R4, PT, PT, RZ, -R5, RZ ;  /* 0x80000005ff047210 */ /* 0x001fca0007ffe0ff */
[----:B------:R-:W-:Y:S02]  /*0f60*/  IMAD R13, R4, R11, RZ ;  /* 0x0000000b040d7224 */ /* 0x000fe400078e02ff */
[----:B------:R-:W-:-:S04]  /*0f70*/  IMAD.MOV.U32 R4, RZ, RZ, RZ ;  /* 0x000000ffff047224 */ /* 0x000fc800078e00ff */
[----:B------:R-:W-:Y:S01]  /*0f80*/  IMAD.HI.U32 R4, R5, R13, R4 ;  /* 0x0000000d05047227 */ /* 0x000fe200078e0004 */
[----:B------:R-:W-:-:S03]  /*0f90*/  MOV R5, R14 ;  /* 0x0000000e00057202 */ /* 0x000fc60000000f00 */
[----:B------:R-:W-:Y:S02]  /*0fa0*/  FADD R14, |R9|, -RZ ;  /* 0x800000ff090e7221 */ /* 0x000fe40000000200 */
[----:B------:R-:W-:-:S04]  /*0fb0*/  IMAD.HI.U32 R4, R4, R5, RZ ;  /* 0x0000000504047227 */ /* 0x000fc800078e00ff */
        /* <DEDUP_REMOVED lines=9> */
.L_x_27:
[----:B------:R-:W-:Y:S05]  /*1050*/  BSYNC.RECONVERGENT B0 ;  /* 0x0000000000007941 */ /* 0x000fea0003800200 */
.L_x_26:
[----:B------:R-:W-:Y:S01]  /*1060*/  FSETP.GEU.AND P0, PT, |R7|, R14, PT ;  /* 0x0000000e0700720b */ /* 0x000fe20003f0e200 */
[----:B------:R-:W-:-:S12]  /*1070*/  BSSY.RECONVERGENT B0, `(.L_x_28) ;  /* 0x000001b000007945 */ /* 0x000fd80003800200 */
[----:B------:R-:W-:Y:S05]  /*1080*/  @P0 BRA `(.L_x_29) ;  /* 0x0000000000640947 */ /* 0x000fea0003800000 */
[----:B-1----:R-:W-:Y:S01]  /*1090*/  IABS R9, R18 ;  /* 0x0000001200097213 */ /* 0x002fe20000000000 */
[----:B------:R-:W-:Y:S01]  /*10a0*/  VIADD R6, R12, 0x7 ;  /* 0x000000070c067836 */ /* 0x000fe20000000000 */
[----:B------:R-:W-:Y:S01]  /*10b0*/  ISETP.NE.AND P2, PT, R18, RZ, PT ;  /* 0x000000ff1200720c */ /* 0x000fe20003f45270 */
[----:B------:R-:W-:Y:S01]  /*10c0*/  FADD R14, |R7|, -RZ ;  /* 0x800000ff070e7221 */ /* 0x000fe20000000200 */
[----:B------:R-:W0:Y:S02]  /*10d0*/  I2F.RP R8, R9 ;  /* 0x0000000900087306 */ /* 0x000e240000209400 */
[----:B------:R-:W-:Y:S02]  /*10e0*/  IABS R13, R6 ;  /* 0x00000006000d7213 */ /* 0x000fe40000000000 */
[----:B------:R-:W-:-:S04]  /*10f0*/  ISETP.GE.AND P1, PT, R6, RZ, PT ;  /* 0x000000ff0600720c */ /* 0x000fc80003f26270 */
[----:B0-----:R-:W0:Y:S02]  /*1100*/  MUFU.RCP R8, R8 ;  /* 0x0000000800087308 */ /* 0x001e240000001000 */
[----:B0-----:R-:W-:-:S06]  /*1110*/  IADD3 R10, PT, PT, R8, 0xffffffe, RZ ;  /* 0x0ffffffe080a7810 */ /* 0x001fcc0007ffe0ff */
        /* <DEDUP_REMOVED lines=16> */
.L_x_29:
[----:B------:R-:W-:Y:S05]  /*1220*/  BSYNC.RECONVERGENT B0 ;  /* 0x0000000000007941 */ /* 0x000fea0003800200 */
.L_x_28:
[----:B------:R-:W-:-:S05]  /*1230*/  VIADD R12, R12, 0x8 ;  /* 0x000000080c0c7836 */ /* 0x000fca0000000000 */
[----:B------:R-:W-:-:S13]  /*1240*/  ISETP.NE.AND P0, PT, R12, R3, PT ;  /* 0x000000030c00720c */ /* 0x000fda0003f05270 */
[----:B------:R-:W-:Y:S05]  /*1250*/  @P0 BRA `(.L_x_30) ;  /* 0xfffffff000380947 */ /* 0x000fea000383ffff */
.L_x_13:
[----:B------:R-:W-:-:S09]  /*1260*/  UISETP.NE.AND UP0, UPT, UR6, URZ, UPT ;  /* 0x000000ff0600728c */ /* 0x000fd2000bf05270 */
[----:B------:R-:W-:Y:S05]  /*1270*/  BRA.U !UP0, `(.L_x_12) ;  /* 0x0000000d08bc7547 */ /* 0x000fea000b800000 */
[----:B------:R-:W0:Y:S01]  /*1280*/  LDCU UR7, c[0x0][0x398] ;  /* 0x00007300ff0777ac */ /* 0x000e220008000800 */
[----:B------:R-:W-:Y:S02]  /*1290*/  UISETP.GE.U32.AND UP0, UPT, UR6, 0x4, UPT ;  /* 0x000000040600788c */ /* 0x000fe4000bf06070 */
[----:B0-----:R-:W-:-:S07]  /*12a0*/  ULOP3.LUT UR4, UR7, 0x3, URZ, 0xc0, !UPT ;  /* 0x0000000307047892 */ /* 0x001fce000f8ec0ff */
[----:B------:R-:W-:Y:S05]  /*12b0*/  BRA.U !UP0, `(.L_x_31) ;  /* 0x0000000908047547 */ /* 0x000fea000b800000 */
[----:B------:R-:W0:Y:S01]  /*12c0*/  S2R R5, SR_CgaCtaId ;  /* 0x0000000000057919 */ /* 0x000e220000008800 */
[----:B------:R-:W-:Y:S01]  /*12d0*/  MOV R4, 0x400 ;  /* 0x0000040000047802 */ /* 0x000fe20000000f00 */
[----:B------:R-:W-:Y:S03]  /*12e0*/  BSSY.RECONVERGENT B0, `(.L_x_32) ;  /* 0x0000022000007945 */ /* 0x000fe60003800200 */
[----:B0-----:R-:W-:-:S05]  /*12f0*/  LEA R4, R5, R4, 0x18 ;  /* 0x0000000405047211 */ /* 0x001fca00078ec0ff */
[----:B------:R-:W-:-:S05]  /*1300*/  IMAD R8, R3, 0x4, R4 ;  /* 0x0000000403087824 */ /* 0x000fca00078e0204 */
[----:B------:R-:W0:Y:S04]  /*1310*/  LDS.64 R6, [R8] ;  /* 0x0000000008067984 */ /* 0x000e280000000a00 */
[----:B------:R2:W3:Y:S01]  /*1320*/  LDS.64 R4, [R8+0x8] ;  /* 0x0000080008047984 */ /* 0x0004e20000000a00 */
[C---:B0----5:R-:W-:Y:S01]  /*1330*/  FADD R11, R2.reuse, -R6 ;  /* 0x80000006020b7221 */ /* 0x061fe20000000000 */
[----:B------:R-:W-:-:S04]  /*1340*/  FADD R7, R2, -R7 ;  /* 0x8000000702077221 */ /* 0x000fc80000000000 */
[----:B------:R-:W-:-:S13]  /*1350*/  FSETP.GEU.AND P0, PT, |R11|, R14, PT ;  /* 0x0000000e0b00720b */ /* 0x000fda0003f0e200 */
[----:B--23--:R-:W-:Y:S05]  /*1360*/  @P0 BRA `(.L_x_33) ;  /* 0x0000000000640947 */ /* 0x00cfea0003800000 */
[----:B------:R-:W0:Y:S01]  /*1370*/  LDC R14, c[0x0][0x3b8] ;  /* 0x0000ee00ff0e7b82 */ /* 0x000e220000000800 */
[----:B------:R-:W-:Y:S01]  /*1380*/  IMAD.MOV.U32 R8, RZ, RZ, RZ ;  /* 0x000000ffff087224 */ /* 0x000fe200078e00ff */
[----:B------:R-:W-:Y:S02]  /*1390*/  ISETP.GE.AND P1, PT, R3, RZ, PT ;  /* 0x000000ff0300720c */ /* 0x000fe40003f26270 */
[----:B0-----:R-:W-:Y:S02]  /*13a0*/  IABS R13, R14 ;  /* 0x0000000e000d7213 */ /* 0x001fe40000000000 */
[----:B------:R-:W-:Y:S02]  /*13b0*/  ISETP.NE.AND P2, PT, R14, RZ, PT ;  /* 0x000000ff0e00720c */ /* 0x000fe40003f45270 */
[----:B------:R-:W0:Y:S08]  /*13c0*/  I2F.RP R10, R13 ;  /* 0x0000000d000a7306 */ /* 0x000e300000209400 */
[----:B0-----:R-:W0:Y:S02]  /*13d0*/  MUFU.RCP R10, R10 ;  /* 0x0000000a000a7308 */ /* 0x001e240000001000 */
[----:B0-----:R-:W-:-:S06]  /*13e0*/  IADD3 R12, PT, PT, R10, 0xffffffe, RZ ;  /* 0x0ffffffe0a0c7810 */ /* 0x001fcc0007ffe0ff */
[----:B------:R-:W0:Y:S02]  /*13f0*/  F2I.FTZ.U32.TRUNC.NTZ R9, R12 ;  /* 0x0000000c00097305 */ /* 0x000e24000021f000 */
[----:B0-----:R-:W-:-:S04]  /*1400*/  IMAD.MOV R6, RZ, RZ, -R9 ;  /* 0x000000ffff067224 */ /* 0x001fc800078e0a09 */
[----:B------:R-:W-:Y:S01]  /*1410*/  IMAD R15, R6, R13, RZ ;  /* 0x0000000d060f7224 */ /* 0x000fe200078e02ff */
[----:B------:R-:W-:-:S03]  /*1420*/  IABS R6, R3 ;  /* 0x0000000300067213 */ /* 0x000fc60000000000 */
[----:B------:R-:W-:Y:S01]  /*1430*/  IMAD.HI.U32 R15, R9, R15, R8 ;  /* 0x0000000f090f7227 */ /* 0x000fe200078e0008 */
[----:B------:R-:W-:-:S05]  /*1440*/  MOV R8, R6 ;  /* 0x0000000600087202 */ /* 0x000fca0000000f00 */
        /* <DEDUP_REMOVED lines=8> */
[----:B------:R-:W-:Y:S01]  /*14d0*/  @!P2 LOP3.LUT R6, RZ, R14, RZ, 0x33, !PT ;  /* 0x0000000eff06a212 */ /* 0x000fe200078e33ff */
[----:B------:R-:W-:-:S04]  /*14e0*/  FADD R14, |R11|, -RZ ;  /* 0x800000ff0b0e7221 */ /* 0x000fc80000000200 */
[----:B------:R-:W-:-:S07]  /*14f0*/  IMAD.MOV.U32 R13, RZ, RZ, R6 ;  /* 0x000000ffff0d7224 */ /* 0x000fce00078e0006 */
.L_x_33:
[----:B------:R-:W-:Y:S05]  /*1500*/  BSYNC.RECONVERGENT B0 ;  /* 0x0000000000007941 */ /* 0x000fea0003800200 */
.L_x_32:
[----:B------:R-:W-:Y:S01]  /*1510*/  FSETP.GEU.AND P0, PT, |R7|, R14, PT ;  /* 0x0000000e0700720b */ /* 0x000fe20003f0e200 */
[----:B------:R-:W-:Y:S01]  /*1520*/  BSSY.RECONVERGENT B0, `(.L_x_34) ;  /* 0x000001c000007945 */ /* 0x000fe20003800200 */
[----:B------:R-:W-:-:S11]  /*1530*/  FADD R9, R2, -R4 ;  /* 0x8000000402097221 */ /* 0x000fd60000000000 */
[----:B------:R-:W-:Y:S05]  /*1540*/  @P0 BRA `(.L_x_35) ;  /* 0x0000000000640947 */ /* 0x000fea0003800000 */
[----:B------:R-:W0:Y:S01]  /*1550*/  LDC R12, c[0x0][0x3b8] ;  /* 0x0000ee00ff0c7b82 */ /* 0x000e220000000800 */
[----:B------:R-:W-:Y:S02]  /*1560*/  VIADD R4, R3, 0x1 ;  /* 0x0000000103047836 */ /* 0x000fe40000000000 */
[----:B------:R-:W-:-:S03]  /*1570*/  FADD R14, |R7|, -RZ ;  /* 0x800000ff070e7221 */ /* 0x000fc60000000200 */
[----:B------:R-:W-:Y:S02]  /*1580*/  ISETP.GE.AND P1, PT, R4, RZ, PT ;  /* 0x000000ff0400720c */ /* 0x000fe40003f26270 */
[----:B0-----:R-:W-:Y:S02]  /*1590*/  IABS R13, R12 ;  /* 0x0000000c000d7213 */ /* 0x001fe40000000000 */
[----:B------:R-:W-:Y:S02]  /*15a0*/  ISETP.NE.AND P2, PT, R12, RZ, PT ;  /* 0x000000ff0c00720c */ /* 0x000fe40003f45270 */
[----:B------:R-:W0:Y:S08]  /*15b0*/  I2F.RP R6, R13 ;  /* 0x0000000d00067306 */ /* 0x000e300000209400 */
[----:B0-----:R-:W0:Y:S02]  /*15c0*/  MUFU.RCP R6, R6 ;  /* 0x0000000600067308 */ /* 0x001e240000001000 */
[----:B0-----:R-:W-:-:S06]  /*15d0*/  IADD3 R10, PT, PT, R6, 0xffffffe, RZ ;  /* 0x0ffffffe060a7810 */ /* 0x001fcc0007ffe0ff */
[----:B------:R0:W2:Y:S02]  /*15e0*/  F2I.FTZ.U32.TRUNC.NTZ R11, R10 ;  /* 0x0000000a000b7305 */ /* 0x0000a4000021f000 */
[----:B0-----:R-:W-:Y:S02]  /*15f0*/  HFMA2 R10, -RZ, RZ, 0, 0 ;  /* 0x00000000ff0a7431 */ /* 0x001fe400000001ff */
[----:B--2---:R-:W-:-:S04]  /*1600*/  IMAD.MOV R8, RZ, RZ, -R11 ;  /* 0x000000ffff087224 */ /* 0x004fc800078e0a0b */
[----:B------:R-:W-:Y:S01]  /*1610*/  IMAD R15, R8, R13, RZ ;  /* 0x0000000d080f7224 */ /* 0x000fe200078e02ff */
[----:B------:R-:W-:-:S03]  /*1620*/  IABS R8, R4 ;  /* 0x0000000400087213 */ /* 0x000fc60000000000 */
[----:B------:R-:W-:-:S06]  /*1630*/  IMAD.HI.U32 R15, R11, R15, R10 ;  /* 0x0000000f0b0f7227 */ /* 0x000fcc00078e000a */
        /* <DEDUP_REMOVED lines=10> */
.L_x_35:
[----:B------:R-:W-:Y:S05]  /*16e0*/  BSYNC.RECONVERGENT B0 ;  /* 0x0000000000007941 */ /* 0x000fea0003800200 */
.L_x_34:
[----:B------:R-:W-:Y:S01]  /*16f0*/  FSETP.GEU.AND P0, PT, |R9|, R14, PT ;  /* 0x0000000e0900720b */ /* 0x000fe20003f0e200 */
[----:B------:R-:W-:Y:S01]  /*1700*/  BSSY.RECONVERGENT B0, `(.L_x_36) ;  /* 0x000001d000007945 */ /* 0x000fe20003800200 */
[----:B------:R-:W-:-:S11]  /*1710*/  FADD R5, R2, -R5 ;  /* 0x8000000502057221 */ /* 0x000fd60000000000 */
[----:B------:R-:W-:Y:S05]  /*1720*/  @P0 BRA `(.L_x_37) ;  /* 0x0000000000680947 */ /* 0x000fea0003800000 */
[----:B------:R-:W0:Y:S01]  /*1730*/  LDC R14, c[0x0][0x3b8] ;  /* 0x0000ee00ff0e7b82 */ /* 0x000e220000000800 */
[----:B------:R-:W-:-:S04]  /*1740*/  IADD3 R4, PT, PT, R3, 0x2, RZ ;  /* 0x0000000203047810 */ /* 0x000fc80007ffe0ff */
[----:B------:R-:W-:Y:S02]  /*1750*/  IABS R12, R4 ;  /* 0x00000004000c7213 */ /* 0x000fe40000000000 */
        /* <DEDUP_REMOVED lines=8> */
[----:B------:R-:W-:Y:S02]  /*17e0*/  IMAD R13, R6, R11, RZ ;  /* 0x0000000b060d7224 */ /* 0x000fe400078e02ff */
[----:B------:R-:W-:-:S04]  /*17f0*/  IMAD.MOV.U32 R6, RZ, RZ, RZ ;  /* 0x000000ffff067224 */ /* 0x000fc800078e00ff */
[----:B------:R-:W-:Y:S01]  /*1800*/  IMAD.HI.U32 R6, R7, R13, R6 ;  /* 0x0000000d07067227 */ /* 0x000fe200078e0006 */
[----:B------:R-:W-:-:S05]  /*1810*/  MOV R7, R12 ;  /* 0x0000000c00077202 */ /* 0x000fca0000000f00 */
[----:B------:R-:W-:-:S04]  /*1820*/  IMAD.HI.U32 R6, R6, R7, RZ ;  /* 0x0000000706067227 */ /* 0x000fc800078e00ff */
[----:B------:R-:W-:-:S04]  /*1830*/  IMAD.MOV R6, RZ, RZ, -R6 ;  /* 0x000000ffff067224 */ /* 0x000fc800078e0a06 */
[----:B------:R-:W-:-:S05]  /*1840*/  IMAD R6, R11, R6, R7 ;  /* 0x000000060b067224 */ /* 0x000fca00078e0207 */
[----:B------:R-:W-:-:S13]  /*1850*/  ISETP.GT.U32.AND P0, PT, R11, R6, PT ;  /* 0x000000060b00720c */ /* 0x000fda0003f04070 */
[----:B------:R-:W-:-:S04]  /*1860*/  @!P0 IADD3 R6, PT, PT, R6, -R11, RZ ;  /* 0x8000000b06068210 */ /* 0x000fc80007ffe0ff */
[----:B------:R-:W-:-:S13]  /*1870*/  ISETP.GT.U32.AND P0, PT, R11, R6, PT ;  /* 0x000000060b00720c */ /* 0x000fda0003f04070 */
[----:B------:R-:W-:-:S05]  /*1880*/  @!P0 IMAD.IADD R6, R6, 0x1, -R11 ;  /* 0x0000000106068824 */ /* 0x000fca00078e0a0b */
[----:B------:R-:W-:Y:S02]  /*1890*/  @!P1 IADD3 R6, PT, PT, -R6, RZ, RZ ;  /* 0x000000ff06069210 */ /* 0x000fe40007ffe1ff */
[----:B------:R-:W-:Y:S01]  /*18a0*/  @!P2 LOP3.LUT R6, RZ, R14, RZ, 0x33, !PT ;  /* 0x0000000eff06a212 */ /* 0x000fe200078e33ff */
[----:B------:R-:W-:-:S04]  /*18b0*/  FADD R14, |R9|, -RZ ;  /* 0x800000ff090e7221 */ /* 0x000fc80000000200 */
[----:B------:R-:W-:-:S07]  /*18c0*/  IMAD.MOV.U32 R13, RZ, RZ, R6 ;  /* 0x000000ffff0d7224 */ /* 0x000fce00078e0006 */
.L_x_37:
[----:B------:R-:W-:Y:S05]  /*18d0*/  BSYNC.RECONVERGENT B0 ;  /* 0x0000000000007941 */ /* 0x000fea0003800200 */
.L_x_36:
[----:B------:R-:W-:Y:S01]  /*18e0*/  FSETP.GEU.AND P0, PT, |R5|, R14, PT ;  /* 0x0000000e0500720b */ /* 0x000fe20003f0e200 */
[----:B------:R-:W-:-:S12]  /*18f0*/  BSSY.RECONVERGENT B0, `(.L_x_38) ;  /* 0x000001c000007945 */ /* 0x000fd80003800200 */
[----:B------:R-:W-:Y:S05]  /*1900*/  @P0 BRA `(.L_x_39) ;  /* 0x0000000000680947 */ /* 0x000fea0003800000 */
[----:B------:R-:W0:Y:S01]  /*1910*/  LDC R13, c[0x0][0x3b8] ;  /* 0x0000ee00ff0d7b82 */ /* 0x000e220000000800 */
[----:B------:R-:W-:Y:S01]  /*1920*/  IADD3 R4, PT, PT, R3, 0x3, RZ ;  /* 0x0000000303047810 */ /* 0x000fe20007ffe0ff */
[----:B------:R-:W-:-:S03]  /*1930*/  FADD R14, |R5|, -RZ ;  /* 0x800000ff050e7221 */ /* 0x000fc60000000200 */
        /* <DEDUP_REMOVED lines=21> */
[----:B------:R-:W-:-:S05]  /*1a90*/  @!P2 LOP3.LUT R6, RZ, R13, RZ, 0x33, !PT ;  /* 0x0000000dff06a212 */ /* 0x000fca00078e33ff */
[----:B------:R-:W-:-:S07]  /*1aa0*/  IMAD.MOV.U32 R13, RZ, RZ, R6 ;  /* 0x000000ffff0d7224 */ /* 0x000fce00078e0006 */
.L_x_39:
[----:B------:R-:W-:Y:S05]  /*1ab0*/  BSYNC.RECONVERGENT B0 ;  /* 0x0000000000007941 */ /* 0x000fea0003800200 */
.L_x_38:
[----:B------:R-:W-:-:S07]  /*1ac0*/  IADD3 R3, PT, PT, R3, 0x4, RZ ;  /* 0x0000000403037810 */ /* 0x000fce0007ffe0ff */
.L_x_31:
[----:B------:R-:W-:-:S09]  /*1ad0*/  UISETP.NE.AND UP0, UPT, UR4, URZ, UPT ;  /* 0x000000ff0400728c */ /* 0x000fd2000bf05270 */
[----:B------:R-:W-:Y:S05]  /*1ae0*/  BRA.U !UP0, `(.L_x_12) ;  /* 0x0000000508a07547 */ /* 0x000fea000b800000 */
[----:B------:R-:W-:-:S09]  /*1af0*/  UISETP.NE.AND UP0, UPT, UR4, 0x1, UPT ;  /* 0x000000010400788c */ /* 0x000fd2000bf05270 */
[----:B------:R-:W-:Y:S05]  /*1b00*/  BRA.U !UP0, `(.L_x_40) ;  /* 0x0000000508047547 */ /* 0x000fea000b800000 */
[----:B------:R-:W0:Y:S01]  /*1b10*/  S2R R5, SR_CgaCtaId ;  /* 0x0000000000057919 */ /* 0x000e220000008800 */
[----:B------:R-:W-:Y:S01]  /*1b20*/  MOV R4, 0x400 ;  /* 0x0000040000047802 */ /* 0x000fe20000000f00 */
[----:B------:R-:W-:Y:S03]  /*1b30*/  BSSY.RECONVERGENT B0, `(.L_x_41) ;  /* 0x0000020000007945 */ /* 0x000fe60003800200 */
[----:B0-----:R-:W-:-:S05]  /*1b40*/  LEA R4, R5, R4, 0x18 ;  /* 0x0000000405047211 */ /* 0x001fca00078ec0ff */
[----:B------:R-:W-:-:S06]  /*1b50*/  IMAD R4, R3, 0x4, R4 ;  /* 0x0000000403047824 */ /* 0x000fcc00078e0204 */
[----:B------:R-:W0:Y:S02]  /*1b60*/  LDS.64 R4, [R4] ;  /* 0x0000000004047984 */ /* 0x000e240000000a00 */
[C---:B0----5:R-:W-:Y:S01]  /*1b70*/  FADD R9, R2.reuse, -R4 ;  /* 0x8000000402097221 */ /* 0x061fe20000000000 */
[----:B------:R-:W-:-:S04]  /*1b80*/  FADD R5, R2, -R5 ;  /* 0x8000000502057221 */ /* 0x000fc80000000000 */
[----:B------:R-:W-:-:S13]  /*1b90*/  FSETP.GEU.AND P0, PT, |R9|, R14, PT ;  /* 0x0000000e0900720b */ /* 0x000fda0003f0e200 */
[----:B------:R-:W-:Y:S05]  /*1ba0*/  @P0 BRA `(.L_x_42) ;  /* 0x0000000000600947 */ /* 0x000fea0003800000 */
[----:B------:R-:W0:Y:S01]  /*1bb0*/  LDC R12, c[0x0][0x3b8] ;  /* 0x0000ee00ff0c7b82 */ /* 0x000e220000000800 */
[----:B------:R-:W-:Y:S01]  /*1bc0*/  IABS R10, R3 ;  /* 0x00000003000a7213 */ /* 0x000fe20000000000 */
[----:B------:R-:W-:Y:S01]  /*1bd0*/  FADD R14, |R9|, -RZ ;  /* 0x800000ff090e7221 */ /* 0x000fe20000000200 */
        /* <DEDUP_REMOVED lines=9> */
[----:B------:R-:W-:-:S04]  /*1c70*/  IMAD R11, R11, R4, RZ ;  /* 0x000000040b0b7224 */ /* 0x000fc800078e02ff */
        /* <DEDUP_REMOVED lines=8> */
[----:B------:R-:W-:-:S05]  /*1d00*/  @!P0 IADD3 R13, PT, PT, R13, -R4, RZ ;  /* 0x800000040d0d8210 */ /* 0x000fca0007ffe0ff */
[----:B------:R-:W-:Y:S01]  /*1d10*/  @!P1 IMAD.MOV R13, RZ, RZ, -R13 ;  /* 0x000000ffff0d9224 */ /* 0x000fe200078e0a0d */
[----:B------:R-:W-:-:S07]  /*1d20*/  @!P2 LOP3.LUT R13, RZ, R12, RZ, 0x33, !PT ;  /* 0x0000000cff0da212 */ /* 0x000fce00078e33ff */
.L_x_42:
[----:B------:R-:W-:Y:S05]  /*1d30*/  BSYNC.RECONVERGENT B0 ;  /* 0x0000000000007941 */ /* 0x000fea0003800200 */
.L_x_41:
        /* <DEDUP_REMOVED lines=13> */
[----:B------:R0:W2:Y:S02]  /*1e10*/  F2I.FTZ.U32.TRUNC.NTZ R7, R6 ;  /* 0x0000000600077305 */ /* 0x0000a4000021f000 */
[----:B0-----:R-:W-:Y:S02]  /*1e20*/  IMAD.MOV.U32 R6, RZ, RZ, RZ ;  /* 0x000000ffff067224 */ /* 0x001fe400078e00ff */
[----:B--2---:R-:W-:-:S04]  /*1e30*/  IMAD.MOV R11, RZ, RZ, -R7 ;  /* 0x000000ffff0b7224 */ /* 0x004fc800078e0a07 */
[----:B------:R-:W-:-:S04]  /*1e40*/  IMAD R11, R11, R8, RZ ;  /* 0x000000080b0b7224 */ /* 0x000fc800078e02ff */
        /* <DEDUP_REMOVED lines=10> */
[----:B------:R-:W-:-:S07]  /*1ef0*/  @!P2 LOP3.LUT R13, RZ, R12, RZ, 0x33, !PT ;  /* 0x0000000cff0da212 */ /* 0x000fce00078e33ff */
.L_x_44:
[----:B------:R-:W-:Y:S05]  /*1f00*/  BSYNC.RECONVERGENT B0 ;  /* 0x0000000000007941 */ /* 0x000fea0003800200 */
.L_x_43:
[----:B------:R-:W-:-:S07]  /*1f10*/  VIADD R3, R3, 0x2 ;  /* 0x0000000203037836 */ /* 0x000fce0000000000 */
.L_x_40:
[----:B------:R-:W-:-:S04]  /*1f20*/  ULOP3.LUT UR5, UR7, 0x1, URZ, 0xc0, !UPT ;  /* 0x0000000107057892 */ /* 0x000fc8000f8ec0ff */
[----:B------:R-:W-:-:S09]  /*1f30*/  UISETP.NE.U32.AND UP0, UPT, UR5, 0x1, UPT ;  /* 0x000000010500788c */ /* 0x000fd2000bf05070 */
[----:B------:R-:W-:Y:S05]  /*1f40*/  BRA.U UP0, `(.L_x_12) ;  /* 0x0000000100887547 */ /* 0x000fea000b800000 */
[----:B------:R-:W0:Y:S01]  /*1f50*/  S2R R5, SR_CgaCtaId ;  /* 0x0000000000057919 */ /* 0x000e220000008800 */
[----:B------:R-:W-:Y:S01]  /*1f60*/  MOV R4, 0x400 ;  /* 0x0000040000047802 */ /* 0x000fe20000000f00 */
[----:B------:R-:W-:Y:S03]  /*1f70*/  BSSY.RECONVERGENT B0, `(.L_x_12) ;  /* 0x000001f000007945 */ /* 0x000fe60003800200 */
[----:B0-----:R-:W-:-:S04]  /*1f80*/  LEA R4, R5, R4, 0x18 ;  /* 0x0000000405047211 */ /* 0x001fc800078ec0ff */
[----:B------:R-:W-:-:S05]  /*1f90*/  LEA R4, R3, R4, 0x2 ;  /* 0x0000000403047211 */ /* 0x000fca00078e10ff */
[----:B------:R-:W0:Y:S02]  /*1fa0*/  LDS R5, [R4] ;  /* 0x0000000004057984 */ /* 0x000e240000000800 */
[----:B0----5:R-:W-:-:S05]  /*1fb0*/  FADD R5, R2, -R5 ;  /* 0x8000000502057221 */ /* 0x021fca0000000000 */
[----:B------:R-:W-:-:S13]  /*1fc0*/  FSETP.GEU.AND P0, PT, |R5|, R14, PT ;  /* 0x0000000e0500720b */ /* 0x000fda0003f0e200 */
[----:B------:R-:W-:Y:S05]  /*1fd0*/  @P0 BRA `(.L_x_45) ;  /* 0x0000000000600947 */ /* 0x000fea0003800000 */
[----:B------:R-:W0:Y:S01]  /*1fe0*/  LDC R10, c[0x0][0x3b8] ;  /* 0x0000ee00ff0a7b82 */ /* 0x000e220000000800 */
[----:B------:R-:W-:Y:S01]  /*1ff0*/  IMAD.MOV.U32 R4, RZ, RZ, RZ ;  /* 0x000000ffff047224 */ /* 0x000fe200078e00ff */
[----:B------:R-:W-:Y:S02]  /*2000*/  ISETP.GE.AND P1, PT, R3, RZ, PT ;  /* 0x000000ff0300720c */ /* 0x000fe40003f26270 */
[----:B0-----:R-:W-:Y:S02]  /*2010*/  IABS R7, R10 ;  /* 0x0000000a00077213 */ /* 0x001fe40000000000 */
[----:B------:R-:W-:Y:S02]  /*2020*/  ISETP.NE.AND P2, PT, R10, RZ, PT ;  /* 0x000000ff0a00720c */ /* 0x000fe40003f45270 */
[----:B------:R-:W0:Y:S08]  /*2030*/  I2F.RP R6, R7 ;  /* 0x0000000700067306 */ /* 0x000e300000209400 */
[----:B0-----:R-:W0:Y:S02]  /*2040*/  MUFU.RCP R6, R6 ;  /* 0x0000000600067308 */ /* 0x001e240000001000 */
[----:B0-----:R-:W-:-:S06]  /*2050*/  VIADD R8, R6, 0xffffffe ;  /* 0x0ffffffe06087836 */ /* 0x001fcc0000000000 */
[----:B------:R-:W0:Y:S02]  /*2060*/  F2I.FTZ.U32.TRUNC.NTZ R5, R8 ;  /* 0x0000000800057305 */ /* 0x000e24000021f000 */
[----:B0-----:R-:W-:-:S05]  /*2070*/  IADD3 R2, PT, PT, RZ, -R5, RZ ;  /* 0x80000005ff027210 */ /* 0x001fca0007ffe0ff */
        /* <DEDUP_REMOVED lines=14> */
.L_x_45:
[----:B------:R-:W-:Y:S05]  /*2160*/  BSYNC.RECONVERGENT B0 ;  /* 0x0000000000007941 */ /* 0x000fea0003800200 */
.L_x_12:
[----:B-----5:R-:W0:Y:S01]  /*2170*/  LDC.64 R2, c[0x0][0x3a8] ;  /* 0x0000ea00ff027b82 */ /* 0x020e220000000a00 */
[----:B------:R-:W-:-:S07]  /*2180*/  MOV R7, 0x1 ;  /* 0x0000000100077802 */ /* 0x000fce0000000f00 */
[----:B------:R-:W2:Y:S01]  /*2190*/  LDC.64 R4, c[0x0][0x3b0] ;  /* 0x0000ec00ff047b82 */ /* 0x000ea20000000a00 */
[----:B0-----:R-:W-:-:S05]  /*21a0*/  IMAD.WIDE R2, R0, 0x4, R2 ;  /* 0x0000000400027825 */ /* 0x001fca00078e0202 */
[----:B------:R-:W-:Y:S01]  /*21b0*/  STG.E desc[UR8][R2.64], R13 ;  /* 0x0000000d02007986 */ /* 0x000fe2000c101908 */
[----:B--2---:R-:W-:-:S05]  /*21c0*/  IMAD.WIDE R4, R13, 0x4, R4 ;  /* 0x000000040d047825 */ /* 0x004fca00078e0204 */
[----:B------:R-:W-:Y:S01]  /*21d0*/  REDG.E.ADD.STRONG.GPU desc[UR8][R4.64], R7 ;  /* 0x000000070400798e */ /* 0x000fe2000c12e108 */
[----:B------:R-:W-:Y:S05]  /*21e0*/  EXIT ;  /* 0x000000000000794d */ /* 0x000fea0003800000 */
.L_x_46:
        /* <DEDUP_REMOVED lines=9> */
.L_x_82:


//--------------------- .text._Z23bounded_dijkstra_kernelPKiiPfPiS0_S0_PKffS2_S2_Pyi --------------------------
	.section	.text._Z23bounded_dijkstra_kernelPKiiPfPiS0_S0_PKffS2_S2_Pyi,"ax",@progbits
	.align	128
        .global         _Z23bounded_dijkstra_kernelPKiiPfPiS0_S0_PKffS2_S2_Pyi
        .type           _Z23bounded_dijkstra_kernelPKiiPfPiS0_S0_PKffS2_S2_Pyi,@function
        .size           _Z23bounded_dijkstra_kernelPKiiPfPiS0_S0_PKffS2_S2_Pyi,(.L_x_83 - _Z23bounded_dijkstra_kernelPKiiPfPiS0_S0_PKffS2_S2_Pyi)
        .other          _Z23bounded_dijkstra_kernelPKiiPfPiS0_S0_PKffS2_S2_Pyi,@"STO_CUDA_ENTRY STV_DEFAULT"
_Z23bounded_dijkstra_kernelPKiiPfPiS0_S0_PKffS2_S2_Pyi:
.text._Z23bounded_dijkstra_kernelPKiiPfPiS0_S0_PKffS2_S2_Pyi:
[----:B------:R-:W-:Y:S08]  /*0000*/  LDC R1, c[0x0][0x37c] ;  /* 0x0000df00ff017b82 */ /* 0x000ff00000000800 */
[----:B------:R-:W0:Y:S01]  /*0010*/  LDC R2, c[0x0][0x3d8] ;  /* 0x0000f600ff027b82 */ /* 0x000e220000000800 */
[----:B------:R-:W-:Y:S01]  /*0020*/  HFMA2 R4, -RZ, RZ, 1.443359375, -0.2030029296875 ;  /* 0x3dc6b27fff047431 */ /* 0x000fe200000001ff */
[----:B------:R-:W1:Y:S01]  /*0030*/  S2R R7, SR_TID.X ;  /* 0x0000000000077919 */ /* 0x000e620000002100 */
[----:B------:R-:W2:Y:S01]  /*0040*/  LDCU.64 UR10, c[0x0][0x358] ;  /* 0x00006b00ff0a77ac */ /* 0x000ea20008000a00 */
[----:B------:R-:W-:Y:S04]  /*0050*/  BSSY.RECONVERGENT B0, `(.L_x_47) ;  /* 0x0000034000007945 */ /* 0x000fe80003800200 */
[----:B------:R-:W1:Y:S08]  /*0060*/  S2UR UR4, SR_CTAID.X ;  /* 0x00000000000479c3 */ /* 0x000e700000002500 */
[----:B------:R-:W3:Y:S01]  /*0070*/  LDC R15, c[0x0][0x388] ;  /* 0x0000e200ff0f7b82 */ /* 0x000ee20000000800 */
[----:B0-----:R-:W-:-:S02]  /*0080*/  ISETP.GE.AND P0, PT, R2, 0x1, PT ;  /* 0x000000010200780c */ /* 0x001fc40003f06270 */
[----:B------:R-:W-:-:S11]  /*0090*/  I2FP.F32.S32 R2, R2 ;  /* 0x0000000200027245 */ /* 0x000fd60000201400 */
[----:B------:R-:W-:-:S05]  /*00a0*/  @!P0 FMUL R2, R2, 8388608 ;  /* 0x4b00000002028820 */ /* 0x000fca0000400000 */
[----:B------:R-:W-:-:S04]  /*00b0*/  IADD3 R0, PT, PT, R2, -0x3f3504f3, RZ ;  /* 0xc0cafb0d02007810 */ /* 0x000fc80007ffe0ff */
[----:B------:R-:W-:-:S04]  /*00c0*/  LOP3.LUT R3, R0, 0xff800000, RZ, 0xc0, !PT ;  /* 0xff80000000037812 */ /* 0x000fc800078ec0ff */
[-C--:B------:R-:W-:Y:S02]  /*00d0*/  IADD3 R0, PT, PT, R2, -R3.reuse, RZ ;  /* 0x8000000302007210 */ /* 0x080fe40007ffe0ff */
[----:B------:R-:W-:-:S03]  /*00e0*/  I2FP.F32.S32 R3, R3 ;  /* 0x0000000300037245 */ /* 0x000fc60000201400 */
[----:B------:R-:W-:-:S04]  /*00f0*/  FADD R5, R0, -1 ;  /* 0xbf80000000057421 */ /* 0x000fc80000000000 */
[C---:B------:R-:W-:Y:S02]  /*0100*/  FFMA R0, R5.reuse, R4, -0.16845393180847167969 ;  /* 0xbe2c7f3005007423 */ /* 0x040fe40000000004 */
[----:B------:R-:W1:Y:S02]  /*0110*/  LDC R4, c[0x0][0x360] ;  /* 0x0000d800ff047b82 */ /* 0x000e640000000800 */
[----:B------:R-:W-:-:S04]  /*0120*/  FFMA R0, R5, R0, 0.1716887056827545166 ;  /* 0x3e2fcf2a05007423 */ /* 0x000fc80000000000 */
[----:B------:R-:W-:-:S04]  /*0130*/  FFMA R0, R5, R0, -0.17900948226451873779 ;  /* 0xbe374e4305007423 */ /* 0x000fc80000000000 */
[----:B------:R-:W-:-:S04]  /*0140*/  FFMA R0, R5, R0, 0.20512372255325317383 ;  /* 0x3e520bf405007423 */ /* 0x000fc80000000000 */
[----:B------:R-:W-:-:S04]  /*0150*/  FFMA R0, R5, R0, -0.24046532809734344482 ;  /* 0xbe763c8b05007423 */ /* 0x000fc80000000000 */
[----:B------:R-:W-:-:S04]  /*0160*/  FFMA R0, R5, R0, 0.28857114911079406738 ;  /* 0x3e93bf9905007423 */ /* 0x000fc80000000000 */
[----:B------:R-:W-:-:S04]  /*0170*/  FFMA R0, R5, R0, -0.36067417263984680176 ;  /* 0xbeb8aa4905007423 */ /* 0x000fc80000000000 */
[----:B------:R-:W-:-:S04]  /*0180*/  FFMA R0, R5, R0, 0.48089820146560668945 ;  /* 0x3ef6384a05007423 */ /* 0x000fc80000000000 */
[----:B------:R-:W-:-:S04]  /*0190*/  FFMA R0, R5, R0, -0.72134751081466674805 ;  /* 0xbf38aa3b05007423 */ /* 0x000fc80000000000 */
[C---:B------:R-:W-:Y:S01]  /*01a0*/  FMUL R6, R5.reuse, R0 ;  /* 0x0000000005067220 */ /* 0x040fe20000400000 */
[----:B------:R-:W-:Y:S02]  /*01b0*/  FSEL R0, RZ, -23, P0 ;  /* 0xc1b80000ff007808 */ /* 0x000fe40000000000 */
[----:B------:R-:W-:Y:S01]  /*01c0*/  ISETP.GT.U32.AND P0, PT, R2, 0x7f7fffff, PT ;  /* 0x7f7fffff0200780c */ /* 0x000fe20003f04070 */
[----:B------:R-:W-:Y:S02]  /*01d0*/  FMUL R6, R5, R6 ;  /* 0x0000000605067220 */ /* 0x000fe40000400000 */
[----:B------:R-:W-:Y:S01]  /*01e0*/  FFMA R0, R3, 1.1920928955078125e-07, R0 ;  /* 0x3400000003007823 */ /* 0x000fe20000000000 */
[----:B------:R-:W-:Y:S01]  /*01f0*/  MOV R3, 0x7f800000 ;  /* 0x7f80000000037802 */ /* 0x000fe20000000f00 */
[----:B------:R-:W-:-:S04]  /*0200*/  FFMA R5, R5, 1.4426950216293334961, R6 ;  /* 0x3fb8aa3b05057823 */ /* 0x000fc80000000006 */
[----:B------:R-:W-:Y:S01]  /*0210*/  FADD R5, R0, R5 ;  /* 0x0000000500057221 */ /* 0x000fe20000000000 */
[----:B-1----:R-:W-:-:S03]  /*0220*/  IMAD R0, R4, UR4, R7 ;  /* 0x0000000404007c24 */ /* 0x002fc6000f8e0207 */
[C---:B------:R-:W-:Y:S01]  /*0230*/  @P0 FFMA R5, R2.reuse, R3, +INF ;  /* 0x7f80000002050423 */ /* 0x040fe20000000003 */
[----:B------:R-:W-:Y:S02]  /*0240*/  FSETP.NEU.AND P0, PT, R2, RZ, PT ;  /* 0x000000ff0200720b */ /* 0x000fe40003f0d000 */
[----:B------:R-:W-:Y:S01]  /*0250*/  ISETP.NE.AND P1, PT, R0, RZ, PT ;  /* 0x000000ff0000720c */ /* 0x000fe20003f25270 */
[----:B------:R-:W-:-:S05]  /*0260*/  FADD R5, R5, R5 ;  /* 0x0000000505057221 */ /* 0x000fca0000000000 */
[----:B------:R-:W-:Y:S02]  /*0270*/  FSEL R5, R5, -INF , P0 ;  /* 0xff80000005057808 */ /* 0x000fe40000000000 */
[----:B---3--:R-:W-:-:S04]  /*0280*/  ISETP.GE.AND P0, PT, R0, R15, PT ;  /* 0x0000000f0000720c */ /* 0x008fc80003f06270 */
[----:B------:R-:W0:Y:S01]  /*0290*/  F2I.TRUNC.NTZ R5, R5 ;  /* 0x0000000500057305 */ /* 0x000e22000020f100 */
[----:B------:R-:W1:Y:S01]  /*02a0*/  @!P1 LDC.64 R12, c[0x0][0x3c8] ;  /* 0x0000f200ff0c9b82 */ /* 0x000e620000000a00 */
[----:B0-----:R-:W-:-:S07]  /*02b0*/  ISETP.GE.AND P2, PT, R5, 0x1, PT ;  /* 0x000000010500780c */ /* 0x001fce0003f46270 */
[----:B--2---:R-:W-:Y:S06]  /*02c0*/  @P0 BRA `(.L_x_48) ;  /* 0x0000000000300947 */ /* 0x004fec0003800000 */
[----:B------:R-:W0:Y:S08]  /*02d0*/  LDC.64 R2, c[0x0][0x380] ;  /* 0x0000e000ff027b82 */ /* 0x000e300000000a00 */
[----:B------:R-:W2:Y:S08]  /*02e0*/  LDC.64 R6, c[0x0][0x390] ;  /* 0x0000e400ff067b82 */ /* 0x000eb00000000a00 */
[----:B------:R-:W3:Y:S01]  /*02f0*/  LDC.64 R8, c[0x0][0x398] ;  /* 0x0000e600ff087b82 */ /* 0x000ee20000000a00 */
[----:B0-----:R-:W-:-:S07]  /*0300*/  IMAD.WIDE R2, R0, 0x4, R2 ;  /* 0x0000000400027825 */ /* 0x001fce00078e0202 */
[----:B------:R-:W0:Y:S01]  /*0310*/  LDC.64 R10, c[0x0][0x3c0] ;  /* 0x0000f000ff0a7b82 */ /* 0x000e220000000a00 */
[----:B------:R-:W2:Y:S01]  /*0320*/  LDG.E.CONSTANT R3, desc[UR10][R2.64] ;  /* 0x0000000a02037981 */ /* 0x000ea2000c1e9900 */
[----:B0-----:R-:W-:-:S04]  /*0330*/  IMAD.WIDE R10, R0, 0x4, R10 ;  /* 0x00000004000a7825 */ /* 0x001fc800078e020a */
[----:B--2---:R-:W-:-:S04]  /*0340*/  IMAD.WIDE R6, R3, 0x4, R6 ;  /* 0x0000000403067825 */ /* 0x004fc800078e0206 */
[----:B---3--:R-:W-:Y:S01]  /*0350*/  IMAD.WIDE R8, R3, 0x4, R8 ;  /* 0x0000000403087825 */ /* 0x008fe200078e0208 */
[----:B------:R0:W-:Y:S04]  /*0360*/  STG.E desc[UR10][R6.64], RZ ;  /* 0x000000ff06007986 */ /* 0x0001e8000c10190a */
[----:B------:R0:W-:Y:S04]  /*0370*/  STG.E desc[UR10][R8.64], R3 ;  /* 0x0000000308007986 */ /* 0x0001e8000c10190a */
[----:B------:R0:W-:Y:S02]  /*0380*/  STG.E desc[UR10][R10.64], R3 ;  /* 0x000000030a007986 */ /* 0x0001e4000c10190a */
.L_x_48:
[----:B------:R-:W-:Y:S05]  /*0390*/  BSYNC.RECONVERGENT B0 ;  /* 0x0000000000007941 */ /* 0x000fea0003800200 */
.L_x_47:
[----:B-1----:R1:W-:Y:S01]  /*03a0*/  @!P1 STG.E desc[UR10][R12.64], R15 ;  /* 0x0000000f0c009986 */ /* 0x0023e2000c10190a */
[----:B------:R-:W-:Y:S06]  /*03b0*/  BAR.SYNC.DEFER_BLOCKING 0x0 ;  /* 0x0000000000007b1d */ /* 0x000fec0000010000 */
[----:B------:R-:W-:Y:S05]  /*03c0*/  @!P2 EXIT ;  /* 0x000000000000a94d */ /* 0x000fea0003800000 */
[----:B0-----:R-:W0:Y:S02]  /*03d0*/  LDC.64 R2, c[0x0][0x3c8] ;  /* 0x0000f200ff027b82 */ /* 0x001e240000000a00 */
[----:B0-----:R-:W2:Y:S02]  /*03e0*/  LDG.E R3, desc[UR10][R2.64] ;  /* 0x0000000a02037981 */ /* 0x001ea4000c1e1900 */
[----:B--2---:R-:W-:-:S13]  /*03f0*/  ISETP.NE.AND P0, PT, R3, RZ, PT ;  /* 0x000000ff0300720c */ /* 0x004fda0003f05270 */
[----:B------:R-:W-:Y:S05]  /*0400*/  @!P0 EXIT ;  /* 0x000000000000894d */ /* 0x000fea0003800000 */
[----:B------:R-:W0:Y:S01]  /*0410*/  LDCU UR4, c[0x0][0x370] ;  /* 0x00006e00ff0477ac */ /* 0x000e220008000800 */
[----:B------:R-:W-:Y:S01]  /*0420*/  VIMNMX R2, PT, PT, R5, 0x20, PT ;  /* 0x0000002005027848 */ /* 0x000fe20003fe0100 */
[----:B0-----:R-:W-:Y:S01]  /*0430*/  IMAD R4, R4, UR4, RZ ;  /* 0x0000000404047c24 */ /* 0x001fe2000f8e02ff */
[----:B------:R-:W-:-:S06]  /*0440*/  UMOV UR4, URZ ;  /* 0x000000ff00047c82 */ /* 0x000fcc0008000000 */
.L_x_59:
[----:B------:R-:W-:Y:S01]  /*0450*/  ISETP.GE.AND P1, PT, R0, R3, PT ;  /* 0x000000030000720c */ /* 0x000fe20003f26270 */
[----:B------:R-:W-:-:S06]  /*0460*/  UIADD3 UR4, UPT, UPT, UR4, 0x1, URZ ;  /* 0x0000000104047890 */ /* 0x000fcc000fffe0ff */
[----:B------:R-:W-:-:S06]  /*0470*/  ISETP.NE.AND P0, PT, R2, UR4, PT ;  /* 0x0000000402007c0c */ /* 0x000fcc000bf05270 */
[----:B01----:R-:W-:Y:S07]  /*0480*/  @P1 BRA `(.L_x_49) ;  /* 0x00000004000c1947 */ /* 0x003fee0003800000 */
[----:B------:R-:W-:-:S07]  /*0490*/  MOV R5, R0 ;  /* 0x0000000000057202 */ /* 0x000fce0000000f00 */
.L_x_58:
[----:B0-----:R-:W0:Y:S01]  /*04a0*/  LDC.64 R8, c[0x0][0x3c0] ;  /* 0x0000f000ff087b82 */ /* 0x001e220000000a00 */
[----:B------:R-:W2:Y:S07]  /*04b0*/  LDCU UR5, c[0x0][0x3b8] ;  /* 0x00007700ff0577ac */ /* 0x000eae0008000800 */
[----:B-1----:R-:W3:Y:S01]  /*04c0*/  LDC.64 R10, c[0x0][0x390] ;  /* 0x0000e400ff0a7b82 */ /* 0x002ee20000000a00 */
[----:B0-----:R-:W-:-:S05]  /*04d0*/  IMAD.WIDE R8, R5, 0x4, R8 ;  /* 0x0000000405087825 */ /* 0x001fca00078e0208 */
[----:B------:R-:W3:Y:S02]  /*04e0*/  LDG.E R6, desc[UR10][R8.64] ;  /* 0x0000000a08067981 */ /* 0x000ee4000c1e1900 */
[----:B---3--:R-:W-:-:S05]  /*04f0*/  IMAD.WIDE R10, R6, 0x4, R10 ;  /* 0x00000004060a7825 */ /* 0x008fca00078e020a */
[----:B------:R-:W2:Y:S01]  /*0500*/  LDG.E.CONSTANT R7, desc[UR10][R10.64] ;  /* 0x0000000a0a077981 */ /* 0x000ea2000c1e9900 */
[----:B------:R-:W-:Y:S01]  /*0510*/  IMAD.IADD R5, R4, 0x1, R5 ;  /* 0x0000000104057824 */ /* 0x000fe200078e0205 */
[----:B------:R-:W-:Y:S04]  /*0520*/  BSSY B0, `(.L_x_50) ;  /* 0x0000038000007945 */ /* 0x000fe80003800000 */
[----:B------:R-:W-:Y:S02]  /*0530*/  ISETP.GE.AND P1, PT, R5, R3, PT ;  /* 0x000000030500720c */ /* 0x000fe40003f26270 */
[----:B--2---:R-:W-:-:S13]  /*0540*/  FSETP.GE.AND P2, PT, R7, UR5, PT ;  /* 0x0000000507007c0b */ /* 0x004fda000bf46000 */
[----:B------:R-:W-:Y:S05]  /*0550*/  @P2 BRA `(.L_x_51) ;  /* 0x0000000000d02947 */ /* 0x000fea0003800000 */
[----:B------:R-:W0:Y:S02]  /*0560*/  LDC.64 R10, c[0x0][0x3a0] ;  /* 0x0000e800ff0a7b82 */ /* 0x000e240000000a00 */
[----:B0-----:R-:W-:-:S05]  /*0570*/  IMAD.WIDE R10, R6, 0x4, R10 ;  /* 0x00000004060a7825 */ /* 0x001fca00078e020a */
[----:B------:R-:W2:Y:S04]  /*0580*/  LDG.E.CONSTANT R9, desc[UR10][R10.64] ;  /* 0x0000000a0a097981 */ /* 0x000ea8000c1e9900 */
[----:B------:R-:W2:Y:S02]  /*0590*/  LDG.E.CONSTANT R8, desc[UR10][R10.64+0x4] ;  /* 0x0000040a0a087981 */ /* 0x000ea4000c1e9900 */
[----:B--2---:R-:W-:-:S13]  /*05a0*/  ISETP.GE.AND P2, PT, R9, R8, PT ;  /* 0x000000080900720c */ /* 0x004fda0003f46270 */
[----:B------:R-:W-:Y:S05]  /*05b0*/  @P2 BRA `(.L_x_51) ;  /* 0x0000000000b82947 */ /* 0x000fea0003800000 */
.L_x_57:
[----:B01----:R-:W0:Y:S01]  /*05c0*/  LDC.64 R14, c[0x0][0x3b0] ;  /* 0x0000ec00ff0e7b82 */ /* 0x003e220000000a00 */
[----:B------:R-:W1:Y:S07]  /*05d0*/  LDCU UR5, c[0x0][0x3b8] ;  /* 0x00007700ff0577ac */ /* 0x000e6e0008000800 */
[----:B------:R-:W2:Y:S01]  /*05e0*/  LDC.64 R12, c[0x0][0x3a8] ;  /* 0x0000ea00ff0c7b82 */ /* 0x000ea20000000a00 */
[----:B0-----:R-:W-:-:S06]  /*05f0*/  IMAD.WIDE R14, R9, 0x4, R14 ;  /* 0x00000004090e7825 */ /* 0x001fcc00078e020e */
[----:B------:R-:W3:Y:S01]  /*0600*/  LDG.E.CONSTANT R14, desc[UR10][R14.64] ;  /* 0x0000000a0e0e7981 */ /* 0x000ee2000c1e9900 */
[----:B------:R-:W-:Y:S01]  /*0610*/  BSSY B1, `(.L_x_52) ;  /* 0x0000027000017945 */ /* 0x000fe20003800000 */
[C---:B--2---:R-:W-:Y:S01]  /*0620*/  IMAD.WIDE R12, R9.reuse, 0x4, R12 ;  /* 0x00000004090c7825 */ /* 0x044fe200078e020c */
[----:B------:R-:W-:-:S04]  /*0630*/  IADD3 R9, PT, PT, R9, 0x1, RZ ;  /* 0x0000000109097810 */ /* 0x000fc80007ffe0ff */
[----:B------:R-:W-:Y:S01]  /*0640*/  ISETP.NE.AND P2, PT, R9, R8, PT ;  /* 0x000000080900720c */ /* 0x000fe20003f45270 */
[----:B---3--:R-:W-:-:S05]  /*0650*/  FADD R11, R7, R14 ;  /* 0x0000000e070b7221 */ /* 0x008fca0000000000 */
[----:B-1----:R-:W-:-:S13]  /*0660*/  FSETP.GEU.AND P3, PT, R11, UR5, PT ;  /* 0x000000050b007c0b */ /* 0x002fda000bf6e000 */
[----:B------:R-:W-:Y:S05]  /*0670*/  @P3 BRA `(.L_x_53) ;  /* 0x0000000000803947 */ /* 0x000fea0003800000 */
[----:B------:R-:W2:Y:S01]  /*0680*/  LDG.E.CONSTANT R17, desc[UR10][R12.64] ;  /* 0x0000000a0c117981 */ /* 0x000ea2000c1e9900 */
[----:B------:R-:W2:Y:S02]  /*0690*/  LDC.64 R14, c[0x0][0x390] ;  /* 0x0000e400ff0e7b82 */ /* 0x000ea40000000a00 */
[----:B--2---:R-:W-:-:S05]  /*06a0*/  IMAD.WIDE R14, R17, 0x4, R14 ;  /* 0x00000004110e7825 */ /* 0x004fca00078e020e */
[----:B------:R0:W5:Y:S01]  /*06b0*/  LDG.E R10, desc[UR10][R14.64] ;  /* 0x0000000a0e0a7981 */ /* 0x000162000c1e1900 */
[----:B------:R-:W-:Y:S01]  /*06c0*/  BSSY B2, `(.L_x_54) ;  /* 0x0000009000027945 */ /* 0x000fe20003800000 */
.L_x_56:
[-C--:B-----5:R-:W-:Y:S01]  /*06d0*/  FSETP.GE.AND P3, PT, R11, R10.reuse, PT ;  /* 0x0000000a0b00720b */ /* 0x0a0fe20003f66000 */
[----:B------:R-:W-:Y:S05]  /*06e0*/  YIELD ;  /* 0x0000000000007946 */ /* 0x000fea0003800000 */
[----:B------:R-:W-:-:S07]  /*06f0*/  MOV R12, R10 ;  /* 0x0000000a000c7202 */ /* 0x000fce0000000f00 */
[----:B------:R-:W-:Y:S05]  /*0700*/  @P3 BRA `(.L_x_55) ;  /* 0x0000000000103947 */ /* 0x000fea0003800000 */
[----:B------:R-:W2:Y:S02]  /*0710*/  ATOMG.E.CAS.STRONG.GPU PT, R13, [R14], R10, R11 ;  /* 0x0000000a0e0d73a9 */ /* 0x000ea400001ee10b */
[----:B--2---:R-:W-:Y:S01]  /*0720*/  ISETP.NE.AND P3, PT, R10, R13, PT ;  /* 0x0000000d0a00720c */ /* 0x004fe20003f65270 */
[----:B------:R-:W-:-:S12]  /*0730*/  IMAD.MOV.U32 R10, RZ, RZ, R13 ;  /* 0x000000ffff0a7224 */ /* 0x000fd800078e000d */
[----:B------:R-:W-:Y:S05]  /*0740*/  @P3 BRA `(.L_x_56) ;  /* 0xfffffffc00e03947 */ /* 0x000fea000383ffff */
.L_x_55:
[----:B------:R-:W-:Y:S05]  /*0750*/  BSYNC B2 ;  /* 0x0000000000027941 */ /* 0x000fea0003800000 */
.L_x_54:
[----:B------:R-:W-:-:S13]  /*0760*/  FSETP.GEU.AND P3, PT, R11, R12, PT ;  /* 0x0000000c0b00720b */ /* 0x000fda0003f6e000 */
[----:B------:R-:W-:Y:S05]  /*0770*/  @P3 BRA `(.L_x_53) ;  /* 0x0000000000403947 */ /* 0x000fea0003800000 */
[----:B0-----:R-:W0:Y:S01]  /*0780*/  S2R R14, SR_LANEID ;  /* 0x00000000000e7919 */ /* 0x001e220000000000 */
[----:B------:R-:W1:Y:S01]  /*0790*/  LDC.64 R12, c[0x0][0x398] ;  /* 0x0000e600ff0c7b82 */ /* 0x000e620000000a00 */
[----:B------:R-:W-:Y:S02]  /*07a0*/  VOTEU.ANY UR5, UPT, PT ;  /* 0x0000000000057886 */ /* 0x000fe400038e0100 */
[----:B------:R-:W-:Y:S02]  /*07b0*/  UPOPC UR6, UR5 ;  /* 0x00000005000672bf */ /* 0x000fe40008000000 */
[----:B------:R-:W-:Y:S02]  /*07c0*/  UFLO.U32 UR8, UR5 ;  /* 0x00000005000872bd */ /* 0x000fe400080e0000 */
[----:B------:R-:W-:Y:S01]  /*07d0*/  UIMAD.WIDE.U32 UR6, UR6, 0x1, URZ ;  /* 0x00000001060678a5 */ /* 0x000fe2000f8e00ff */
[----:B------:R-:W2:Y:S01]  /*07e0*/  LDC.64 R10, c[0x0][0x3d0] ;  /* 0x0000f400ff0a7b82 */ /* 0x000ea20000000a00 */
[----:B------:R-:W-:-:S02]  /*07f0*/  UMOV UR5, URZ ;  /* 0x000000ff00057c82 */ /* 0x000fc40008000000 */
[----:B------:R-:W-:Y:S02]  /*0800*/  UIADD3 UR5, UPT, UPT, UR7, UR5, URZ ;  /* 0x0000000507057290 */ /* 0x000fe4000fffe0ff */
[----:B------:R-:W-:-:S04]  /*0810*/  MOV R15, UR7 ;  /* 0x00000007000f7c02 */ /* 0x000fc80008000f00 */
[----:B------:R-:W-:Y:S01]  /*0820*/  MOV R15, UR5 ;  /* 0x00000005000f7c02 */ /* 0x000fe20008000f00 */
[----:B-1----:R-:W-:-:S05]  /*0830*/  IMAD.WIDE R12, R17, 0x4, R12 ;  /* 0x00000004110c7825 */ /* 0x002fca00078e020c */
[----:B------:R1:W-:Y:S01]  /*0840*/  STG.E desc[UR10][R12.64], R6 ;  /* 0x000000060c007986 */ /* 0x0003e2000c10190a */
[----:B0-----:R-:W-:Y:S02]  /*0850*/  ISETP.EQ.U32.AND P3, PT, R14, UR8, PT ;  /* 0x000000080e007c0c */ /* 0x001fe4000bf62070 */
[----:B------:R-:W-:-:S11]  /*0860*/  MOV R14, UR6 ;  /* 0x00000006000e7c02 */ /* 0x000fd60008000f00 */
[----:B--2---:R1:W-:Y:S02]  /*0870*/  @P3 REDG.E.ADD.64.STRONG.GPU desc[UR10][R10.64], R14 ;  /* 0x0000000e0a00398e */ /* 0x0043e4000c12e50a */
.L_x_53:
[----:B------:R-:W-:Y:S05]  /*0880*/  BSYNC B1 ;  /* 0x0000000000017941 */ /* 0x000fea0003800000 */
.L_x_52:
[----:B------:R-:W-:Y:S05]  /*0890*/  @P2 BRA `(.L_x_57) ;  /* 0xfffffffc00482947 */ /* 0x000fea000383ffff */
.L_x_51:
[----:B------:R-:W-:Y:S05]  /*08a0*/  BSYNC B0 ;  /* 0x0000000000007941 */ /* 0x000fea0003800000 */
.L_x_50:
[----:B------:R-:W-:Y:S05]  /*08b0*/  @!P1 BRA `(.L_x_58) ;  /* 0xfffffff800f89947 */ /* 0x000fea000383ffff */
.L_x_49:
[----:B------:R-:W-:Y:S05]  /*08c0*/  WARPSYNC.ALL ;  /* 0x0000000000007948 */ /* 0x000fea0003800000 */
[----:B------:R-:W-:Y:S06]  /*08d0*/  BAR.SYNC.DEFER_BLOCKING 0x0 ;  /* 0x0000000000007b1d */ /* 0x000fec0000010000 */
[----:B------:R-:W-:Y:S05]  /*08e0*/  @P0 BRA `(.L_x_59) ;  /* 0xfffffff800d80947 */ /* 0x000fea000383ffff */
[----:B------:R-:W-:Y:S05]  /*08f0*/  EXIT ;  /* 0x000000000000794d */ /* 0x000fea0003800000 */
.L_x_60:
        /* <DEDUP_REMOVED lines=16> */
.L_x_83:


//--------------------- .text._Z20detect_pivots_kernelPKiPKfPiS3_iii --------------------------
	.section	.text._Z20detect_pivots_kernelPKiPKfPiS3_iii,"ax",@progbits
	.align	128
        .global         _Z20detect_pivots_kernelPKiPKfPiS3_iii
        .type           _Z20detect_pivots_kernelPKiPKfPiS3_iii,@function
        .size           _Z20detect_pivots_kernelPKiPKfPiS3_iii,(.L_x_84 - _Z20detect_pivots_kernelPKiPKfPiS3_iii)
        .other          _Z20detect_pivots_kernelPKiPKfPiS3_iii,@"STO_CUDA_ENTRY STV_DEFAULT"
_Z20detect_pivots_kernelPKiPKfPiS3_iii:
.text._Z20detect_pivots_kernelPKiPKfPiS3_iii:
        /* <DEDUP_REMOVED lines=13> */
[----:B------:R-:W0:Y:S01]  /*00d0*/  LDCU UR5, c[0x0][0x3a0] ;  /* 0x00007400ff0577ac */ /* 0x000e220008000800 */
[----:B------:R-:W0:Y:S01]  /*00e0*/  LDCU UR8, c[0x0][0x3a8] ;  /* 0x00007500ff0877ac */ /* 0x000e220008000800 */
[----:B-1----:R-:W-:-:S07]  /*00f0*/  IMAD R11, R11, UR4, RZ ;  /* 0x000000040b0b7c24 */ /* 0x002fce000f8e02ff */
.L_x_63:
[----:B---3--:R-:W-:-:S04]  /*0100*/  IMAD.WIDE R8, R0, 0x4, R4 ;  /* 0x0000000400087825 */ /* 0x008fc800078e0204 */
[----:B0-----:R-:W-:Y:S02]  /*0110*/  IMAD.WIDE R6, R0, 0x4, R2 ;  /* 0x0000000400067825 */ /* 0x001fe400078e0202 */
[----:B--2---:R-:W2:Y:S04]  /*0120*/  LDG.E.CONSTANT R8, desc[UR6][R8.64] ;  /* 0x0000000608087981 */ /* 0x004ea8000c1e9900 */
[----:B------:R-:W3:Y:S01]  /*0130*/  LDG.E.CONSTANT R6, desc[UR6][R6.64] ;  /* 0x0000000606067981 */ /* 0x000ee2000c1e9900 */
[----:B------:R-:W-:Y:S01]  /*0140*/  BSSY.RECONVERGENT B0, `(.L_x_61) ;  /* 0x0000014000007945 */ /* 0x000fe20003800200 */
[----:B--2---:R-:W-:-:S04]  /*0150*/  FSETP.NE.AND P0, PT, R8, +INF , PT ;  /* 0x7f8000000800780b */ /* 0x004fc80003f05000 */
[----:B---3--:R-:W-:-:S13]  /*0160*/  ISETP.LT.OR P0, PT, R6, UR5, !P0 ;  /* 0x0000000506007c0c */ /* 0x008fda000c701670 */
[----:B------:R-:W-:Y:S05]  /*0170*/  @P0 BRA `(.L_x_62) ;  /* 0x0000000000400947 */ /* 0x000fea0003800000 */
        /* <DEDUP_REMOVED lines=11> */
[----:B0-----:R-:W-:-:S05]  /*0230*/  IMAD.IADD R13, R13, 0x1, R12 ;  /* 0x000000010d0d7824 */ /* 0x001fca00078e020c */
[----:B------:R-:W-:-:S13]  /*0240*/  ISETP.GE.AND P0, PT, R13, UR8, PT ;  /* 0x000000080d007c0c */ /* 0x000fda000bf06270 */
[----:B------:R-:W0:Y:S02]  /*0250*/  @!P0 LDC.64 R8, c[0x0][0x390] ;  /* 0x0000e400ff088b82 */ /* 0x000e240000000a00 */
[----:B0-----:R-:W-:-:S05]  /*0260*/  @!P0 IMAD.WIDE R8, R13, 0x4, R8 ;  /* 0x000000040d088825 */ /* 0x001fca00078e0208 */
[----:B------:R0:W-:Y:S02]  /*0270*/  @!P0 STG.E desc[UR6][R8.64], R0 ;  /* 0x0000000008008986 */ /* 0x0001e4000c101906 */
.L_x_62:
[----:B----4-:R-:W-:Y:S05]  /*0280*/  BSYNC.RECONVERGENT B0 ;  /* 0x0000000000007941 */ /* 0x010fea0003800200 */
.L_x_61:
[----:B0-----:R-:W-:-:S05]  /*0290*/  IMAD.IADD R0, R11, 0x1, R0 ;  /* 0x000000010b007824 */ /* 0x001fca00078e0200 */
[----:B------:R-:W-:-:S13]  /*02a0*/  ISETP.GE.AND P0, PT, R0, UR9, PT ;  /* 0x0000000900007c0c */ /* 0x000fda000bf06270 */
[----:B------:R-:W-:Y:S05]  /*02b0*/  @!P0 BRA `(.L_x_63) ;  /* 0xfffffffc00908947 */ /* 0x000fea000383ffff */
[----:B------:R-:W-:Y:S05]  /*02c0*/  EXIT ;  /* 0x000000000000794d */ /* 0x000fea0003800000 */
.L_x_64:
        /* <DEDUP_REMOVED lines=11> */
.L_x_84:


//--------------------- .text._Z24k_step_relaxation_kernelPKiiPfPiS0_S0_PKfS2_S2_ii --------------------------
	.section	.text._Z24k_step_relaxation_kernelPKiiPfPiS0_S0_PKfS2_S2_ii,"ax",@progbits
	.align	128
        .global         _Z24k_step_relaxation_kernelPKiiPfPiS0_S0_PKfS2_S2_ii
        .type           _Z24k_step_relaxation_kernelPKiiPfPiS0_S0_PKfS2_S2_ii,@function
        .size           _Z24k_step_relaxation_kernelPKiiPfPiS0_S0_PKfS2_S2_ii,(.L_x_85 - _Z24k_step_relaxation_kernelPKiiPfPiS0_S0_PKfS2_S2_ii)
        .other          _Z24k_step_relaxation_kernelPKiiPfPiS0_S0_PKfS2_S2_ii,@"STO_CUDA_ENTRY STV_DEFAULT"
_Z24k_step_relaxation_kernelPKiiPfPiS0_S0_PKfS2_S2_ii:
.text._Z24k_step_relaxation_kernelPKiiPfPiS0_S0_PKfS2_S2_ii:
[----:B------:R-:W-:Y:S01]  /*0000*/  LDC R1, c[0x0][0x37c] ;  /* 0x0000df00ff017b82 */ /* 0x000fe20000000800 */
[----:B------:R-:W0:Y:S01]  /*0010*/  S2R R6, SR_TID.X ;  /* 0x0000000000067919 */ /* 0x000e220000002100 */
[----:B------:R-:W0:Y:S06]  /*0020*/  LDCU UR4, c[0x0][0x388] ;  /* 0x00007100ff0477ac */ /* 0x000e2c0008000800 */
[----:B------:R-:W1:Y:S01]  /*0030*/  LDC R10, c[0x0][0x3c8] ;  /* 0x0000f200ff0a7b82 */ /* 0x000e620000000800 */
[----:B------:R-:W-:Y:S01]  /*0040*/  BSSY.RECONVERGENT B0, `(.L_x_65) ;  /* 0x0000012000007945 */ /* 0x000fe20003800200 */
[----:B------:R-:W2:Y:S01]  /*0050*/  LDCU.64 UR8, c[0x0][0x358] ;  /* 0x00006b00ff0877ac */ /* 0x000ea20008000a00 */
[----:B-1----:R-:W-:-:S02]  /*0060*/  ISETP.GE.AND P1, PT, R10, 0x1, PT ;  /* 0x000000010a00780c */ /* 0x002fc40003f26270 */
[----:B0-----:R-:W-:-:S13]  /*0070*/  ISETP.GE.AND P0, PT, R6, UR4, PT ;  /* 0x0000000406007c0c */ /* 0x001fda000bf06270 */
[----:B--2---:R-:W-:Y:S05]  /*0080*/  @P0 BRA `(.L_x_66) ;  /* 0x0000000000340947 */ /* 0x004fea0003800000 */
[----:B------:R-:W0:Y:S01]  /*0090*/  S2R R3, SR_CgaCtaId ;  /* 0x0000000000037919 */ /* 0x000e220000008800 */
[----:B------:R-:W1:Y:S01]  /*00a0*/  LDC R8, c[0x0][0x360] ;  /* 0x0000d800ff087b82 */ /* 0x000e620000000800 */
[----:B------:R-:W-:Y:S01]  /*00b0*/  MOV R0, 0x400 ;  /* 0x0000040000007802 */ /* 0x000fe20000000f00 */
[----:B------:R-:W-:-:S06]  /*00c0*/  IMAD.MOV.U32 R7, RZ, RZ, R6 ;  /* 0x000000ffff077224 */ /* 0x000fcc00078e0006 */
[----:B------:R-:W2:Y:S01]  /*00d0*/  LDC.64 R4, c[0x0][0x380] ;  /* 0x0000e000ff047b82 */ /* 0x000ea20000000a00 */
[----:B0-----:R-:W-:-:S07]  /*00e0*/  LEA R0, R3, R0, 0x18 ;  /* 0x0000000003007211 */ /* 0x001fce00078ec0ff */
.L_x_67:
[----:B0-2---:R-:W-:-:S06]  /*00f0*/  IMAD.WIDE R2, R7, 0x4, R4 ;  /* 0x0000000407027825 */ /* 0x005fcc00078e0204 */
[----:B------:R-:W2:Y:S01]  /*0100*/  LDG.E.CONSTANT R2, desc[UR8][R2.64] ;  /* 0x0000000802027981 */ /* 0x000ea2000c1e9900 */
[----:B------:R-:W-:Y:S02]  /*0110*/  IMAD R9, R7, 0x4, R0 ;  /* 0x0000000407097824 */ /* 0x000fe400078e0200 */
[----:B-1----:R-:W-:-:S05]  /*0120*/  IMAD.IADD R7, R8, 0x1, R7 ;  /* 0x0000000108077824 */ /* 0x002fca00078e0207 */
[----:B------:R-:W-:Y:S01]  /*0130*/  ISETP.GE.AND P0, PT, R7, UR4, PT ;  /* 0x0000000407007c0c */ /* 0x000fe2000bf06270 */
[----:B--2---:R0:W-:-:S12]  /*0140*/  STS [R9], R2 ;  /* 0x0000000209007388 */ /* 0x0041d80000000800 */
[----:B------:R-:W-:Y:S05]  /*0150*/  @!P0 BRA `(.L_x_67) ;  /* 0xfffffffc00e48947 */ /* 0x000fea000383ffff */
.L_x_66:
[----:B------:R-:W-:Y:S05]  /*0160*/  BSYNC.RECONVERGENT B0 ;  /* 0x0000000000007941 */ /* 0x000fea0003800200 */
.L_x_65:
[----:B------:R-:W-:Y:S06]  /*0170*/  BAR.SYNC.DEFER_BLOCKING 0x0 ;  /* 0x0000000000007b1d */ /* 0x000fec0000010000 */
[----:B------:R-:W-:Y:S05]  /*0180*/  @!P1 EXIT ;  /* 0x000000000000994d */ /* 0x000fea0003800000 */
[----:B------:R-:W0:Y:S01]  /*0190*/  S2R R3, SR_CTAID.X ;  /* 0x0000000000037919 */ /* 0x000e220000002500 */
[----:B------:R-:W1:Y:S01]  /*01a0*/  LDCU UR4, c[0x0][0x360] ;  /* 0x00006c00ff0477ac */ /* 0x000e620008000800 */
[----:B------:R-:W-:Y:S01]  /*01b0*/  VIADD R0, R10, 0xffffffff ;  /* 0xffffffff0a007836 */ /* 0x000fe20000000000 */
[----:B------:R-:W1:Y:S02]  /*01c0*/  LDCU UR5, c[0x0][0x370] ;  /* 0x00006e00ff0577ac */ /* 0x000e640008000800 */
[----:B-1----:R-:W-:Y:S02]  /*01d0*/  UIMAD UR5, UR4, UR5, URZ ;  /* 0x00000005040572a4 */ /* 0x002fe4000f8e02ff */
[----:B0-----:R-:W-:Y:S01]  /*01e0*/  IMAD R2, R3, UR4, R6 ;  /* 0x0000000403027c24 */ /* 0x001fe2000f8e0206 */
[----:B------:R-:W-:-:S09]  /*01f0*/  UMOV UR4, URZ ;  /* 0x000000ff00047c82 */ /* 0x000fd20008000000 */
.L_x_78:
[----:B0-----:R-:W0:Y:S02]  /*0200*/  LDCU UR6, c[0x0][0x388] ;  /* 0x00007100ff0677ac */ /* 0x001e240008000800 */
[----:B0-----:R-:W-:-:S13]  /*0210*/  ISETP.GE.AND P0, PT, R2, UR6, PT ;  /* 0x0000000602007c0c */ /* 0x001fda000bf06270 */
[----:B-12---:R-:W-:Y:S05]  /*0220*/  @P0 BRA `(.L_x_68) ;  /* 0x0000000400340947 */ /* 0x006fea0003800000 */
[----:B------:R-:W-:Y:S02]  /*0230*/  ISETP.NE.AND P0, PT, R0, UR4, PT ;  /* 0x0000000400007c0c */ /* 0x000fe4000bf05270 */
[----:B------:R-:W-:-:S11]  /*0240*/  MOV R3, R2 ;  /* 0x0000000200037202 */ /* 0x000fd60000000f00 */
.L_x_77:
[----:B0-----:R-:W0:Y:S01]  /*0250*/  S2UR UR7, SR_CgaCtaId ;  /* 0x00000000000779c3 */ /* 0x001e220000008800 */
[----:B------:R-:W-:-:S07]  /*0260*/  UMOV UR6, 0x400 ;  /* 0x0000040000067882 */ /* 0x000fce0000000000 */
[----:B-1----:R-:W1:Y:S01]  /*0270*/  LDC.64 R4, c[0x0][0x390] ;  /* 0x0000e400ff047b82 */ /* 0x002e620000000a00 */
[----:B0-----:R-:W-:-:S06]  /*0280*/  ULEA UR6, UR7, UR6, 0x18 ;  /* 0x0000000607067291 */ /* 0x001fcc000f8ec0ff */
[----:B------:R-:W-:-:S05]  /*0290*/  LEA R6, R3, UR6, 0x2 ;  /* 0x0000000603067c11 */ /* 0x000fca000f8e10ff */
[----:B------:R-:W1:Y:S01]  /*02a0*/  LDS R9, [R6] ;  /* 0x0000000006097984 */ /* 0x000e620000000800 */
[----:B------:R-:W0:Y:S01]  /*02b0*/  LDCU UR6, c[0x0][0x388] ;  /* 0x00007100ff0677ac */ /* 0x000e220008000800 */
[----:B-1----:R-:W-:-:S06]  /*02c0*/  IMAD.WIDE R4, R9, 0x4, R4 ;  /* 0x0000000409047825 */ /* 0x002fcc00078e0204 */
[----:B--2---:R-:W2:Y:S01]  /*02d0*/  LDG.E.CONSTANT R4, desc[UR8][R4.64] ;  /* 0x0000000804047981 */ /* 0x004ea2000c1e9900 */
[----:B------:R-:W-:Y:S01]  /*02e0*/  VIADD R3, R3, UR5 ;  /* 0x0000000503037c36 */ /* 0x000fe20008000000 */
[----:B------:R-:W-:Y:S04]  /*02f0*/  BSSY B0, `(.L_x_69) ;  /* 0x000003f000007945 */ /* 0x000fe80003800000 */
[----:B0-----:R-:W-:Y:S02]  /*0300*/  ISETP.GE.AND P1, PT, R3, UR6, PT ;  /* 0x0000000603007c0c */ /* 0x001fe4000bf26270 */
[----:B--2---:R-:W-:-:S13]  /*0310*/  FSETP.NEU.AND P2, PT, R4, +INF , PT ;  /* 0x7f8000000400780b */ /* 0x004fda0003f4d000 */
[----:B------:R-:W-:Y:S05]  /*0320*/  @!P2 BRA `(.L_x_70) ;  /* 0x0000000000eca947 */ /* 0x000fea0003800000 */
[----:B------:R-:W0:Y:S02]  /*0330*/  LDC.64 R6, c[0x0][0x3a0] ;  /* 0x0000e800ff067b82 */ /* 0x000e240000000a00 */
[----:B0-----:R-:W-:-:S05]  /*0340*/  IMAD.WIDE R6, R9, 0x4, R6 ;  /* 0x0000000409067825 */ /* 0x001fca00078e0206 */
[----:B------:R-:W2:Y:S04]  /*0350*/  LDG.E.CONSTANT R8, desc[UR8][R6.64] ;  /* 0x0000000806087981 */ /* 0x000ea8000c1e9900 */
[----:B------:R-:W3:Y:S01]  /*0360*/  LDG.E.CONSTANT R5, desc[UR8][R6.64+0x4] ;  /* 0x0000040806057981 */ /* 0x000ee2000c1e9900 */
[----:B------:R-:W0:Y:S02]  /*0370*/  S2R R9, SR_TID.X ;  /* 0x0000000000097919 */ /* 0x000e240000002100 */
[----:B0-----:R-:W-:-:S05]  /*0380*/  LOP3.LUT R9, R9, 0x1f, RZ, 0xc0, !PT ;  /* 0x0000001f09097812 */ /* 0x001fca00078ec0ff */
[----:B--2---:R-:W-:-:S05]  /*0390*/  IMAD.IADD R8, R8, 0x1, R9 ;  /* 0x0000000108087824 */ /* 0x004fca00078e0209 */
[----:B---3--:R-:W-:-:S13]  /*03a0*/  ISETP.GE.AND P2, PT, R8, R5, PT ;  /* 0x000000050800720c */ /* 0x008fda0003f46270 */
[----:B------:R-:W-:Y:S05]  /*03b0*/  @P2 BRA `(.L_x_70) ;  /* 0x0000000000c82947 */ /* 0x000fea0003800000 */
[----:B------:R-:W-:-:S07]  /*03c0*/  IMAD.MOV.U32 R6, RZ, RZ, R8 ;  /* 0x000000ffff067224 */ /* 0x000fce00078e0008 */
.L_x_76:
[----:B01----:R-:W0:Y:S08]  /*03d0*/  LDC.64 R8, c[0x0][0x3a8] ;  /* 0x0000ea00ff087b82 */ /* 0x003e300000000a00 */
[----:B--2---:R-:W1:Y:S08]  /*03e0*/  LDC.64 R10, c[0x0][0x3b0] ;  /* 0x0000ec00ff0a7b82 */ /* 0x004e700000000a00 */
[----:B------:R-:W2:Y:S01]  /*03f0*/  LDC.64 R12, c[0x0][0x390] ;  /* 0x0000e400ff0c7b82 */ /* 0x000ea20000000a00 */
[----:B0-----:R-:W-:-:S05]  /*0400*/  IMAD.WIDE R8, R6, 0x4, R8 ;  /* 0x0000000406087825 */ /* 0x001fca00078e0208 */
[----:B------:R-:W2:Y:S01]  /*0410*/  LDG.E.CONSTANT R7, desc[UR8][R8.64] ;  /* 0x0000000808077981 */ /* 0x000ea2000c1e9900 */
[----:B-1----:R-:W-:-:S06]  /*0420*/  IMAD.WIDE R10, R6, 0x4, R10 ;  /* 0x00000004060a7825 */ /* 0x002fcc00078e020a */
[----:B------:R-:W3:Y:S01]  /*0430*/  LDG.E.CONSTANT R11, desc[UR8][R10.64] ;  /* 0x000000080a0b7981 */ /* 0x000ee2000c1e9900 */
[----:B--2---:R-:W-:-:S05]  /*0440*/  IMAD.WIDE R12, R7, 0x4, R12 ;  /* 0x00000004070c7825 */ /* 0x004fca00078e020c */
[----:B------:R0:W5:Y:S01]  /*0450*/  LDG.E R14, desc[UR8][R12.64] ;  /* 0x000000080c0e7981 */ /* 0x000162000c1e1900 */
[----:B------:R-:W-:Y:S01]  /*0460*/  IADD3 R6, PT, PT, R6, 0x20, RZ ;  /* 0x0000002006067810 */ /* 0x000fe20007ffe0ff */
[----:B------:R-:W-:Y:S01]  /*0470*/  BSSY B1, `(.L_x_71) ;  /* 0x000000b000017945 */ /* 0x000fe20003800000 */
[----:B---3--:R-:W-:Y:S02]  /*0480*/  FADD R15, R4, R11 ;  /* 0x0000000b040f7221 */ /* 0x008fe40000000000 */
[----:B------:R-:W-:-:S13]  /*0490*/  ISETP.GE.AND P2, PT, R6, R5, PT ;  /* 0x000000050600720c */ /* 0x000fda0003f46270 */
.L_x_73:
[----:B-----5:R-:W-:Y:S01]  /*04a0*/  FSETP.GE.AND P3, PT, R15, R14, PT ;  /* 0x0000000e0f00720b */ /* 0x020fe20003f66000 */
[----:B------:R-:W-:Y:S05]  /*04b0*/  YIELD ;  /* 0x0000000000007946 */ /* 0x000fea0003800000 */
[----:B------:R-:W-:-:S07]  /*04c0*/  IMAD.MOV.U32 R8, RZ, RZ, R14 ;  /* 0x000000ffff087224 */ /* 0x000fce00078e000e */
[----:B------:R-:W-:Y:S05]  /*04d0*/  @P3 BRA `(.L_x_72) ;  /* 0x0000000000103947 */ /* 0x000fea0003800000 */
[----:B------:R-:W2:Y:S02]  /*04e0*/  ATOMG.E.CAS.STRONG.GPU PT, R9, [R12], R14, R15 ;  /* 0x0000000e0c0973a9 */ /* 0x000ea400001ee10f */
[----:B--2---:R-:W-:Y:S01]  /*04f0*/  ISETP.NE.AND P3, PT, R14, R9, PT ;  /* 0x000000090e00720c */ /* 0x004fe20003f65270 */
[----:B------:R-:W-:-:S12]  /*0500*/  IMAD.MOV.U32 R14, RZ, RZ, R9 ;  /* 0x000000ffff0e7224 */ /* 0x000fd800078e0009 */
[----:B------:R-:W-:Y:S05]  /*0510*/  @P3 BRA `(.L_x_73) ;  /* 0xfffffffc00e03947 */ /* 0x000fea000383ffff */
.L_x_72:
[----:B------:R-:W-:Y:S05]  /*0520*/  BSYNC B1 ;  /* 0x0000000000017941 */ /* 0x000fea0003800000 */
.L_x_71:
[----:B------:R-:W-:Y:S01]  /*0530*/  FSETP.GEU.AND P3, PT, R15, R8, PT ;  /* 0x000000080f00720b */ /* 0x000fe20003f6e000 */
[----:B------:R-:W-:-:S12]  /*0540*/  BSSY.RECONVERGENT B1, `(.L_x_74) ;  /* 0x0000018000017945 */ /* 0x000fd80003800200 */
[----:B------:R-:W-:Y:S05]  /*0550*/  @P3 BRA `(.L_x_75) ;  /* 0x0000000000583947 */ /* 0x000fea0003800000 */
[----:B------:R-:W1:Y:S01]  /*0560*/  LDC.64 R8, c[0x0][0x398] ;  /* 0x0000e600ff087b82 */ /* 0x000e620000000a00 */
[----:B------:R-:W-:Y:S02]  /*0570*/  HFMA2 R11, -RZ, RZ, 0, 5.9604644775390625e-08 ;  /* 0x00000001ff0b7431 */ /* 0x000fe400000001ff */
[----:B-1----:R-:W-:-:S05]  /*0580*/  IMAD.WIDE R8, R7, 0x4, R8 ;  /* 0x0000000407087825 */ /* 0x002fca00078e0208 */
[----:B------:R1:W-:Y:S01]  /*0590*/  REDG.E.ADD.STRONG.GPU desc[UR8][R8.64], R11 ;  /* 0x0000000b0800798e */ /* 0x0003e2000c12e108 */
[----:B------:R-:W-:Y:S05]  /*05a0*/  @P0 BRA `(.L_x_75) ;  /* 0x0000000000440947 */ /* 0x000fea0003800000 */
[----:B-1----:R-:W1:Y:S01]  /*05b0*/  S2R R11, SR_LANEID ;  /* 0x00000000000b7919 */ /* 0x002e620000000000 */
[----:B------:R-:W-:Y:S01]  /*05c0*/  VOTEU.ANY UR6, UPT, PT ;  /* 0x0000000000067886 */ /* 0x000fe200038e0100 */
[----:B------:R-:W2:Y:S01]  /*05d0*/  LDC.64 R8, c[0x0][0x3c0] ;  /* 0x0000f000ff087b82 */ /* 0x000ea20000000a00 */
[----:B0-----:R-:W1:Y:S08]  /*05e0*/  FLO.U32 R12, UR6 ;  /* 0x00000006000c7d00 */ /* 0x001e7000080e0000 */
[----:B------:R-:W2:Y:S01]  /*05f0*/  POPC R15, UR6 ;  /* 0x00000006000f7d09 */ /* 0x000ea20008000000 */
[----:B-1----:R-:W-:-:S13]  /*0600*/  ISETP.EQ.U32.AND P3, PT, R12, R11, PT ;  /* 0x0000000b0c00720c */ /* 0x002fda0003f62070 */
[----:B--2---:R-:W2:Y:S01]  /*0610*/  @P3 ATOMG.E.ADD.STRONG.GPU PT, R9, desc[UR8][R8.64], R15 ;  /* 0x8000000f080939a8 */ /* 0x004ea200081ef108 */
[----:B------:R-:W0:Y:S02]  /*0620*/  S2R R10, SR_LTMASK ;  /* 0x00000000000a7919 */ /* 0x000e240000003900 */
[----:B0-----:R-:W-:Y:S01]  /*0630*/  LOP3.LUT R14, R10, UR6, RZ, 0xc0, !PT ;  /* 0x000000060a0e7c12 */ /* 0x001fe2000f8ec0ff */
[----:B------:R-:W0:Y:S05]  /*0640*/  LDCU UR6, c[0x0][0x3cc] ;  /* 0x00007980ff0677ac */ /* 0x000e2a0008000800 */
[----:B------:R-:W1:Y:S01]  /*0650*/  POPC R14, R14 ;  /* 0x0000000e000e7309 */ /* 0x000e620000000000 */
[----:B--2---:R-:W1:Y:S02]  /*0660*/  SHFL.IDX PT, R13, R9, R12, 0x1f ;  /* 0x00001f0c090d7589 */ /* 0x004e6400000e0000 */
[----:B-1----:R-:W-:-:S05]  /*0670*/  IMAD.IADD R13, R13, 0x1, R14 ;  /* 0x000000010d0d7824 */ /* 0x002fca00078e020e */
[----:B0-----:R-:W-:-:S13]  /*0680*/  ISETP.GE.AND P3, PT, R13, UR6, PT ;  /* 0x000000060d007c0c */ /* 0x001fda000bf66270 */
[----:B------:R-:W0:Y:S02]  /*0690*/  @!P3 LDC.64 R10, c[0x0][0x3b8] ;  /* 0x0000ee00ff0abb82 */ /* 0x000e240000000a00 */
[----:B0-----:R-:W-:-:S05]  /*06a0*/  @!P3 IMAD.WIDE R10, R13, 0x4, R10 ;  /* 0x000000040d0ab825 */ /* 0x001fca00078e020a */
[----:B------:R2:W-:Y:S02]  /*06b0*/  @!P3 STG.E desc[UR8][R10.64], R7 ;  /* 0x000000070a00b986 */ /* 0x0005e4000c101908 */
.L_x_75:
[----:B------:R-:W-:Y:S05]  /*06c0*/  BSYNC.RECONVERGENT B1 ;  /* 0x0000000000017941 */ /* 0x000fea0003800200 */
.L_x_74:
[----:B------:R-:W-:Y:S05]  /*06d0*/  @!P2 BRA `(.L_x_76) ;  /* 0xfffffffc003ca947 */ /* 0x000fea000383ffff */
.L_x_70:
[----:B------:R-:W-:Y:S05]  /*06e0*/  BSYNC B0 ;  /* 0x0000000000007941 */ /* 0x000fea0003800000 */
.L_x_69:
[----:B------:R-:W-:Y:S05]  /*06f0*/  @!P1 BRA `(.L_x_77) ;  /* 0xfffffff800d49947 */ /* 0x000fea000383ffff */
.L_x_68:
[----:B------:R-:W-:Y:S05]  /*0700*/  WARPSYNC.ALL ;  /* 0x0000000000007948 */ /* 0x000fea0003800000 */
[----:B------:R-:W3:Y:S01]  /*0710*/  LDCU UR6, c[0x0][0x3c8] ;  /* 0x00007900ff0677ac */ /* 0x000ee20008000800 */
[----:B------:R-:W-:-:S04]  /*0720*/  UIADD3 UR4, UPT, UPT, UR4, 0x1, URZ ;  /* 0x0000000104047890 */ /* 0x000fc8000fffe0ff */
[----:B---3--:R-:W-:Y:S01]  /*0730*/  UISETP.NE.AND UP0, UPT, UR4, UR6, UPT ;  /* 0x000000060400728c */ /* 0x008fe2000bf05270 */
[----:B------:R-:W-:Y:S08]  /*0740*/  BAR.SYNC.DEFER_BLOCKING 0x0 ;  /* 0x0000000000007b1d */ /* 0x000ff00000010000 */
[----:B------:R-:W-:Y:S05]  /*0750*/  BRA.U UP0, `(.L_x_78) ;  /* 0xfffffff900a87547 */ /* 0x000fea000b83ffff */
[----:B------:R-:W-:Y:S05]  /*0760*/  EXIT ;  /* 0x000000000000794d */ /* 0x000fea0003800000 */
.L_x_79:
        /* <DEDUP_REMOVED lines=9> */
.L_x_85:


//--------------------- .nv.shared._Z28compact_frontier_scan_kernelPKiPiS1_S1_i --------------------------
	.section	.nv.shared._Z28compact_frontier_scan_kernelPKiPiS1_S1_i,"aw",@nobits
	.sectionflags	@""
	.align	16
	.zero		1024


//--------------------- .nv.shared.reserved.0     --------------------------
	.section	.nv.shared.reserved.0,"aw",@nobits
	.weak		__nv_reservedSMEM_offset_0_alias
	.size		__nv_reservedSMEM_offset_0_alias, 0, 64
	.other		__nv_reservedSMEM_offset_0_alias,@"STO_CUDA_RESERVED_SHARED STV_DEFAULT"
__nv_reservedSMEM_offset_0_alias:
	.zero		0
	.zero		64


//--------------------- .nv.shared._Z30compact_frontier_atomic_kernelPKiPiS1_i --------------------------
	.section	.nv.shared._Z30compact_frontier_atomic_kernelPKiPiS1_i,"aw",@nobits
	.sectionflags	@""
	.align	16
	.zero		1024


//--------------------- .nv.shared._Z25partition_frontier_kernelPKiiS0_iPKfPiS3_i --------------------------
	.section	.nv.shared._Z25partition_frontier_kernelPKiiS0_iPKfPiS3_i,"aw",@nobits
	.sectionflags	@""
	.align	16
	.zero		1024


//--------------------- .nv.shared._Z23bounded_dijkstra_kernelPKiiPfPiS0_S0_PKffS2_S2_Pyi --------------------------
	.section	.nv.shared._Z23bounded_dijkstra_kernelPKiiPfPiS0_S0_PKffS2_S2_Pyi,"aw",@nobits
	.sectionflags	@""
	.align	16
	.zero		1024


//--------------------- .nv.shared._Z20detect_pivots_kernelPKiPKfPiS3_iii --------------------------
	.section	.nv.shared._Z20detect_pivots_kernelPKiPKfPiS3_iii,"aw",@nobits
	.sectionflags	@""
	.align	16
	.zero		1024


//--------------------- .nv.shared._Z24k_step_relaxation_kernelPKiiPfPiS0_S0_PKfS2_S2_ii --------------------------
	.section	.nv.shared._Z24k_step_relaxation_kernelPKiiPfPiS0_S0_PKfS2_S2_ii,"aw",@nobits
	.sectionflags	@""
	.align	16
	.zero		1024


//--------------------- .nv.constant0._Z28compact_frontier_scan_kernelPKiPiS1_S1_i --------------------------
	.section	.nv.constant0._Z28compact_frontier_scan_kernelPKiPiS1_S1_i,"a",@progbits
	.sectionflags	@""
	.align	4
.nv.constant0._Z28compact_frontier_scan_kernelPKiPiS1_S1_i:
	.zero		932


//--------------------- .nv.constant0._Z30compact_frontier_atomic_kernelPKiPiS1_i --------------------------
	.section	.nv.constant0._Z30compact_frontier_atomic_kernelPKiPiS1_i,"a",@progbits
	.sectionflags	@""
	.align	4
.nv.constant0._Z30compact_frontier_atomic_kernelPKiPiS1_i:
	.zero		924


//--------------------- .nv.constant0._Z25partition_frontier_kernelPKiiS0_iPKfPiS3_i --------------------------
	.section	.nv.constant0._Z25partition_frontier_kernelPKiiS0_iPKfPiS3_i,"a",@progbits
	.sectionflags	@""
	.align	4
.nv.constant0._Z25partition_frontier_kernelPKiiS0_iPKfPiS3_i:
	.zero		956


//--------------------- .nv.constant0._Z23bounded_dijkstra_kernelPKiiPfPiS0_S0_PKffS2_S2_Pyi --------------------------
	.section	.nv.constant0._Z23bounded_dijkstra_kernelPKiiPfPiS0_S0_PKffS2_S2_Pyi,"a",@progbits
	.sectionflags	@""
	.align	4
.nv.constant0._Z23bounded_dijkstra_kernelPKiiPfPiS0_S0_PKffS2_S2_Pyi:
	.zero		988


//--------------------- .nv.constant0._Z20detect_pivots_kernelPKiPKfPiS3_iii --------------------------
	.section	.nv.constant0._Z20detect_pivots_kernelPKiPKfPiS3_iii,"a",@progbits
	.sectionflags	@""
	.align	4
.nv.constant0._Z20detect_pivots_kernelPKiPKfPiS3_iii:
	.zero		940


//--------------------- .nv.constant0._Z24k_step_relaxation_kernelPKiiPfPiS0_S0_PKfS2_S2_ii --------------------------
	.section	.nv.constant0._Z24k_step_relaxation_kernelPKiiPfPiS0_S0_PKfS2_S2_ii,"a",@progbits
	.sectionflags	@""
	.align	4
.nv.constant0._Z24k_step_relaxation_kernelPKiiPfPiS0_S0_PKfS2_S2_ii:
	.zero		976


//--------------------- SYMBOLS --------------------------

	.type		.nv.reservedSmem.offset0,@object
	.size		.nv.reservedSmem.offset0,0x4
	.type		.nv.reservedSmem.cap,@object
	.size		.nv.reservedSmem.cap,0x4
